// auto-generated by cutlass_sweep.gemm — config: {"arch": "sm_90", "cluster_m": 2, "cluster_n": 1, "dtype": "e4m3", "dtype_b": "e4m3", "layout": "nt", "stages": 0, "tile_k": 128, "tile_m": 256, "tile_n": 80}
#include "cutlass/cutlass.h"
#include "cutlass/gemm/collective/collective_builder.hpp"
#include "cutlass/gemm/device/gemm_universal_adapter.h"
#include "cutlass/gemm/kernel/gemm_universal.hpp"
#include "cutlass/epilogue/collective/collective_builder.hpp"

using ElemA = cutlass::float_e4m3_t;
using ElemB = cutlass::float_e4m3_t;
using ElemCD = cutlass::float_e4m3_t;
using Acc  = float;
using TileShape    = cute::Shape<cute::_256, cute::_80, cute::_128>;
using ClusterShape = cute::Shape<cute::_2, cute::_1, cute::_1>;

using CollectiveEpilogue = typename cutlass::epilogue::collective::CollectiveBuilder<
    cutlass::arch::Sm90, cutlass::arch::OpClassTensorOp,
    TileShape, ClusterShape,
    cutlass::epilogue::collective::EpilogueTileAuto,
    Acc, Acc,
    ElemCD, cutlass::layout::RowMajor, 128 / cutlass::sizeof_bits<ElemCD>::value,
    ElemCD, cutlass::layout::RowMajor, 128 / cutlass::sizeof_bits<ElemCD>::value,
    cutlass::epilogue::collective::EpilogueScheduleAuto
  >::CollectiveOp;

using CollectiveMainloop = typename cutlass::gemm::collective::CollectiveBuilder<
    cutlass::arch::Sm90, cutlass::arch::OpClassTensorOp,
    ElemA, cutlass::layout::RowMajor, 128 / cutlass::sizeof_bits<ElemA>::value,
    ElemB, cutlass::layout::ColumnMajor, 128 / cutlass::sizeof_bits<ElemB>::value,
    Acc,
    TileShape, ClusterShape,
    cutlass::gemm::collective::StageCountAutoCarveout<static_cast<int>(sizeof(typename CollectiveEpilogue::SharedStorage))>,
    cutlass::gemm::collective::KernelScheduleAuto
  >::CollectiveOp;

using GemmKernel = cutlass::gemm::kernel::GemmUniversal<
    cute::Shape<int,int,int,int>,
    CollectiveMainloop,
    CollectiveEpilogue
>;
using Gemm = cutlass::gemm::device::GemmUniversalAdapter<GemmKernel>;

// Force the device kernel symbol into the cubin without needing a host main.
auto* _anchor = &cutlass::device_kernel<GemmKernel>;


// ===== COMPILED SASS (sm_90a) =====

	.target	sm_90a

	.elftype	@"ET_EXEC"


//--------------------- .note.nv.tkinfo           --------------------------
	.section	.note.nv.tkinfo,"",@"SHT_NOTE"
	.sectionflags	@"SHF_NOTE_NV_TKINFO"
	.tkinfo
        /*0018*/ 	.word	0x00000002
        /*0030*/ 	.string	""
        /*0030*/ 	.string	"ptxas"
        /*0030*/ 	.string	"Cuda compilation tools, release 13.0, V13.0.88"
        /*0030*/ 	.string	"Build cuda_13.0.r13.0/compiler.36424714_0"
        /*0030*/ 	.string	"-arch sm_90a -m 64 "



//--------------------- .note.nv.cuinfo           --------------------------
	.section	.note.nv.cuinfo,"",@"SHT_NOTE"
	.sectionflags	@"SHF_NOTE_NV_CUINFO"
        /*0018*/ 	.short	0x0002
        /*001a*/ 	.short	0x005a
        /*001c*/ 	.short	0x0082
	.zero		2


//--------------------- .nv.info                  --------------------------
	.section	.nv.info,"",@"SHT_CUDA_INFO"
	.align	4


	//----- nvinfo : EIATTR_REGCOUNT
	.align		4
        /*0000*/ 	.byte	0x04, 0x2f
        /*0002*/ 	.short	(.L_12 - .L_11)
	.align		4
.L_11:
        /*0004*/ 	.word	index@(_ZN7cutlass13device_kernelINS_4gemm6kernel13GemmUniversalIN4cute5tupleIJiiiiEEENS1_10collective13CollectiveMmaINS1_37MainloopSm90TmaGmmaWarpSpecializedFP8ILi5ENS5_IJNS4_1CILi2EEENSA_ILi1EEESC_EEENS1_35KernelTmaWarpSpecializedCooperativeEEENS5_IJNSA_ILi256EEENSA_ILi80EEENSA_ILi128EEEEEENS_12float_e4m3_tENS5_IJlSC_lEEESK_SL_NS4_8TiledMMAINS4_8MMA_AtomIJNS4_4SM904GMMA30MMA_64x16x32_F32E4M3E4M3_SS_TNILNSP_7ScaleInE1ELSR_1EEEEEENS4_6LayoutISD_NS5_IJSC_NSA_ILi0EEESV_EEEEENS5_IJNS4_10UnderscoreESY_SY_EEEEENS4_13SM90_TMA_LOADENS4_14ComposedLayoutINS4_7SwizzleILi3ELi4ELi3EEENS4_18smem_ptr_flag_bitsILi8EEENSU_INS5_IJNSA_ILi8EEESI_EEENS5_IJSI_SC_EEEEEEEvNS4_8identityENS4_23SM90_TMA_LOAD_MULTICASTES1B_vS1C_EENS_8epilogue10collective6detail29Sm90TmaWarpSpecializedAdapterINS1G_15DefaultEpilogueISK_SL_SL_NS1F_6thread17LinearCombinationISK_Li1EffLNS1K_9ScaleType4KindE0ELNS_15FloatRoundStyleE2ESK_EENS1_15EpilogueDefaultEEEEEvvEEEEvNT_6ParamsE)
        /*0008*/ 	.word	0x000000a8


	//----- nvinfo : EIATTR_FRAME_SIZE
	.align		4
.L_12:
        /*000c*/ 	.byte	0x04, 0x11
        /*000e*/ 	.short	(.L_14 - .L_13)
	.align		4
.L_13:
        /*0010*/ 	.word	index@(_ZN7cutlass13device_kernelINS_4gemm6kernel13GemmUniversalIN4cute5tupleIJiiiiEEENS1_10collective13CollectiveMmaINS1_37MainloopSm90TmaGmmaWarpSpecializedFP8ILi5ENS5_IJNS4_1CILi2EEENSA_ILi1EEESC_EEENS1_35KernelTmaWarpSpecializedCooperativeEEENS5_IJNSA_ILi256EEENSA_ILi80EEENSA_ILi128EEEEEENS_12float_e4m3_tENS5_IJlSC_lEEESK_SL_NS4_8TiledMMAINS4_8MMA_AtomIJNS4_4SM904GMMA30MMA_64x16x32_F32E4M3E4M3_SS_TNILNSP_7ScaleInE1ELSR_1EEEEEENS4_6LayoutISD_NS5_IJSC_NSA_ILi0EEESV_EEEEENS5_IJNS4_10UnderscoreESY_SY_EEEEENS4_13SM90_TMA_LOADENS4_14ComposedLayoutINS4_7SwizzleILi3ELi4ELi3EEENS4_18smem_ptr_flag_bitsILi8EEENSU_INS5_IJNSA_ILi8EEESI_EEENS5_IJSI_SC_EEEEEEEvNS4_8identityENS4_23SM90_TMA_LOAD_MULTICASTES1B_vS1C_EENS_8epilogue10collective6detail29Sm90TmaWarpSpecializedAdapterINS1G_15DefaultEpilogueISK_SL_SL_NS1F_6thread17LinearCombinationISK_Li1EffLNS1K_9ScaleType4KindE0ELNS_15FloatRoundStyleE2ESK_EENS1_15EpilogueDefaultEEEEEvvEEEEvNT_6ParamsE)
        /*0014*/ 	.word	0x00000000


	//----- nvinfo : EIATTR_MIN_STACK_SIZE
	.align		4
.L_14:
        /*0018*/ 	.byte	0x04, 0x12
        /*001a*/ 	.short	(.L_16 - .L_15)
	.align		4
.L_15:
        /*001c*/ 	.word	index@(_ZN7cutlass13device_kernelINS_4gemm6kernel13GemmUniversalIN4cute5tupleIJiiiiEEENS1_10collective13CollectiveMmaINS1_37MainloopSm90TmaGmmaWarpSpecializedFP8ILi5ENS5_IJNS4_1CILi2EEENSA_ILi1EEESC_EEENS1_35KernelTmaWarpSpecializedCooperativeEEENS5_IJNSA_ILi256EEENSA_ILi80EEENSA_ILi128EEEEEENS_12float_e4m3_tENS5_IJlSC_lEEESK_SL_NS4_8TiledMMAINS4_8MMA_AtomIJNS4_4SM904GMMA30MMA_64x16x32_F32E4M3E4M3_SS_TNILNSP_7ScaleInE1ELSR_1EEEEEENS4_6LayoutISD_NS5_IJSC_NSA_ILi0EEESV_EEEEENS5_IJNS4_10UnderscoreESY_SY_EEEEENS4_13SM90_TMA_LOADENS4_14ComposedLayoutINS4_7SwizzleILi3ELi4ELi3EEENS4_18smem_ptr_flag_bitsILi8EEENSU_INS5_IJNSA_ILi8EEESI_EEENS5_IJSI_SC_EEEEEEEvNS4_8identityENS4_23SM90_TMA_LOAD_MULTICASTES1B_vS1C_EENS_8epilogue10collective6detail29Sm90TmaWarpSpecializedAdapterINS1G_15DefaultEpilogueISK_SL_SL_NS1F_6thread17LinearCombinationISK_Li1EffLNS1K_9ScaleType4KindE0ELNS_15FloatRoundStyleE2ESK_EENS1_15EpilogueDefaultEEEEEvvEEEEvNT_6ParamsE)
        /*0020*/ 	.word	0x00000000
.L_16:


//--------------------- .nv.compat                --------------------------
	.section	.nv.compat,"",@"SHT_CUDA_COMPAT_INFO"
	.align	4
        /*0000*/ 	.byte	0x02, 0x09, 0x01, 0x00, 0x02, 0x02, 0x04, 0x00, 0x02, 0x05, 0x05, 0x00, 0x03, 0x07, 0x01, 0x01
        /*0010*/ 	.byte	0x02, 0x03, 0x01, 0x00, 0x02, 0x06, 0x01, 0x00, 0x04, 0x0b, 0x08, 0x00, 0x00, 0x00, 0x00, 0x00
        /*0020*/ 	.byte	0x00, 0x00, 0x00, 0x00


//--------------------- .nv.info._ZN7cutlass13device_kernelINS_4gemm6kernel13GemmUniversalIN4cute5tupleIJiiiiEEENS1_10collective13CollectiveMmaINS1_37MainloopSm90TmaGmmaWarpSpecializedFP8ILi5ENS5_IJNS4_1CILi2EEENSA_ILi1EEESC_EEENS1_35KernelTmaWarpSpecializedCooperativeEEENS5_IJNSA_ILi256EEENSA_ILi80EEENSA_ILi128EEEEEENS_12float_e4m3_tENS5_IJlSC_lEEESK_SL_NS4_8TiledMMAINS4_8MMA_AtomIJNS4_4SM904GMMA30MMA_64x16x32_F32E4M3E4M3_SS_TNILNSP_7ScaleInE1ELSR_1EEEEEENS4_6LayoutISD_NS5_IJSC_NSA_ILi0EEESV_EEEEENS5_IJNS4_10UnderscoreESY_SY_EEEEENS4_13SM90_TMA_LOADENS4_14ComposedLayoutINS4_7SwizzleILi3ELi4ELi3EEENS4_18smem_ptr_flag_bitsILi8EEENSU_INS5_IJNSA_ILi8EEESI_EEENS5_IJSI_SC_EEEEEEEvNS4_8identityENS4_23SM90_TMA_LOAD_MULTICASTES1B_vS1C_EENS_8epilogue10collective6detail29Sm90TmaWarpSpecializedAdapterINS1G_15DefaultEpilogueISK_SL_SL_NS1F_6thread17LinearCombinationISK_Li1EffLNS1K_9ScaleType4KindE0ELNS_15FloatRoundStyleE2ESK_EENS1_15EpilogueDefaultEEEEEvvEEEEvNT_6ParamsE --------------------------
	.section	.nv.info._ZN7cutlass13device_kernelINS_4gemm6kernel13GemmUniversalIN4cute5tupleIJiiiiEEENS1_10collective13CollectiveMmaINS1_37MainloopSm90TmaGmmaWarpSpecializedFP8ILi5ENS5_IJNS4_1CILi2EEENSA_ILi1EEESC_EEENS1_35KernelTmaWarpSpecializedCooperativeEEENS5_IJNSA_ILi256EEENSA_ILi80EEENSA_ILi128EEEEEENS_12float_e4m3_tENS5_IJlSC_lEEESK_SL_NS4_8TiledMMAINS4_8MMA_AtomIJNS4_4SM904GMMA30MMA_64x16x32_F32E4M3E4M3_SS_TNILNSP_7ScaleInE1ELSR_1EEEEEENS4_6LayoutISD_NS5_IJSC_NSA_ILi0EEESV_EEEEENS5_IJNS4_10UnderscoreESY_SY_EEEEENS4_13SM90_TMA_LOADENS4_14ComposedLayoutINS4_7SwizzleILi3ELi4ELi3EEENS4_18smem_ptr_flag_bitsILi8EEENSU_INS5_IJNSA_ILi8EEESI_EEENS5_IJSI_SC_EEEEEEEvNS4_8identityENS4_23SM90_TMA_LOAD_MULTICASTES1B_vS1C_EENS_8epilogue10collective6detail29Sm90TmaWarpSpecializedAdapterINS1G_15DefaultEpilogueISK_SL_SL_NS1F_6thread17LinearCombinationISK_Li1EffLNS1K_9ScaleType4KindE0ELNS_15FloatRoundStyleE2ESK_EENS1_15EpilogueDefaultEEEEEvvEEEEvNT_6ParamsE,"",@"SHT_CUDA_INFO"
	.sectionflags	@""
	.align	4


	//----- nvinfo : EIATTR_CUDA_API_VERSION
	.align		4
        /*0000*/ 	.byte	0x04, 0x37
        /*0002*/ 	.short	(.L_18 - .L_17)
.L_17:
        /*0004*/ 	.word	0x00000082


	//----- nvinfo : EIATTR_KPARAM_INFO
	.align		4
.L_18:
        /*0008*/ 	.byte	0x04, 0x17
        /*000a*/ 	.short	(.L_20 - .L_19)
.L_19:
        /*000c*/ 	.word	0x00000000
        /*0010*/ 	.short	0x0000
        /*0012*/ 	.short	0x0070
        /*0014*/ 	.byte	0x00, 0xf0, 0x01, 0x10


	//----- nvinfo : EIATTR_SPARSE_MMA_MASK
	.align		4
.L_20:
        /*0018*/ 	.byte	0x03, 0x50
        /*001a*/ 	.short	0x0000


	//----- nvinfo : EIATTR_MAXREG_COUNT
	.align		4
        /*001c*/ 	.byte	0x03, 0x1b
        /*001e*/ 	.short	0x00a8


	//----- nvinfo : EIATTR_NUM_BARRIERS
	.align		4
        /*0020*/ 	.byte	0x02, 0x4c
        /*0022*/ 	.byte	0x01
	.zero		1


	//----- nvinfo : EIATTR_MERCURY_ISA_VERSION
	.align		4
        /*0024*/ 	.byte	0x03, 0x5f
        /*0026*/ 	.short	0x0101


	//----- nvinfo : EIATTR_INT_WARP_WIDE_INSTR_OFFSETS
	.align		4
        /*0028*/ 	.byte	0x04, 0x31
        /*002a*/ 	.short	(.L_22 - .L_21)


	//   ....[0]....
.L_21:
        /*002c*/ 	.word	0x000004c0


	//   ....[1]....
        /*0030*/ 	.word	0x000004f0


	//   ....[2]....
        /*0034*/ 	.word	0x00000690


	//----- nvinfo : EIATTR_COOP_GROUP_MASK_REGIDS
	.align		4
.L_22:
        /*0038*/ 	.byte	0x04, 0x29
        /*003a*/ 	.short	(.L_24 - .L_23)


	//   ....[0]....
.L_23:
        /*003c*/ 	.word	0xffffffff


	//   ....[1]....
        /*0040*/ 	.word	0xffffffff


	//   ....[2]....
        /*0044*/ 	.word	0xffffffff


	//   ....[3]....
        /*0048*/ 	.word	0xffffffff


	//   ....[4]....
        /*004c*/ 	.word	0xffffffff


	//   ....[5]....
        /*0050*/ 	.word	0xffffffff


	//----- nvinfo : EIATTR_COOP_GROUP_INSTR_OFFSETS
	.align		4
.L_24:
        /*0054*/ 	.byte	0x04, 0x28
        /*0056*/ 	.short	(.L_26 - .L_25)


	//   ....[0]....
.L_25:
        /*0058*/ 	.word	0x00000060


	//   ....[1]....
        /*005c*/ 	.word	0x00000070


	//   ....[2]....
        /*0060*/ 	.word	0x00000130


	//   ....[3]....
        /*0064*/ 	.word	0x000002f0


	//   ....[4]....
        /*0068*/ 	.word	0x00000810


	//   ....[5]....
        /*006c*/ 	.word	0x00001290


	//----- nvinfo : EIATTR_REG_RECONFIG
	.align		4
.L_26:
        /*0070*/ 	.byte	0x01, 0x54
	.zero		2


	//----- nvinfo : EIATTR_MBARRIER_INSTR_OFFSETS
	.align		4
        /*0074*/ 	.byte	0x04, 0x39
        /*0076*/ 	.short	(.L_28 - .L_27)


	//   ....[0]....
.L_27:
        /*0078*/ 	.word	0x00000230
        /*007c*/ 	.word	0x000000ff
        /*0080*/ 	.word	0x00000000
        /*0084*/ 	.short	0x0100
        /*0086*/ 	.byte	0x08
	.zero		1


	//   ....[1]....
        /*0088*/ 	.word	0x00000240
        /*008c*/ 	.word	0x000000ff
        /*0090*/ 	.word	0x00000028
        /*0094*/ 	.short	0x0100
        /*0096*/ 	.byte	0x08
	.zero		1


	//   ....[2]....
        /*0098*/ 	.word	0x00000250
        /*009c*/ 	.word	0x000000ff
        /*00a0*/ 	.word	0x00000008
        /*00a4*/ 	.short	0x0100
        /*00a6*/ 	.byte	0x08
	.zero		1


	//   ....[3]....
        /*00a8*/ 	.word	0x00000260
        /*00ac*/ 	.word	0x000000ff
        /*00b0*/ 	.word	0x00000030
        /*00b4*/ 	.short	0x0100
        /*00b6*/ 	.byte	0x08
	.zero		1


	//   ....[4]....
        /*00b8*/ 	.word	0x00000270
        /*00bc*/ 	.word	0x000000ff
        /*00c0*/ 	.word	0x00000010
        /*00c4*/ 	.short	0x0100
        /*00c6*/ 	.byte	0x08
	.zero		1


	//   ....[5]....
        /*00c8*/ 	.word	0x00000280
        /*00cc*/ 	.word	0x000000ff
        /*00d0*/ 	.word	0x00000038
        /*00d4*/ 	.short	0x0100
        /*00d6*/ 	.byte	0x08
	.zero		1


	//   ....[6]....
        /*00d8*/ 	.word	0x00000290
        /*00dc*/ 	.word	0x000000ff
        /*00e0*/ 	.word	0x00000018
        /*00e4*/ 	.short	0x0100
        /*00e6*/ 	.byte	0x08
	.zero		1


	//   ....[7]....
        /*00e8*/ 	.word	0x000002a0
        /*00ec*/ 	.word	0x000000ff
        /*00f0*/ 	.word	0x00000040
        /*00f4*/ 	.short	0x0100
        /*00f6*/ 	.byte	0x08
	.zero		1


	//   ....[8]....
        /*00f8*/ 	.word	0x000002b0
        /*00fc*/ 	.word	0x000000ff
        /*0100*/ 	.word	0x00000020
        /*0104*/ 	.short	0x0100
        /*0106*/ 	.byte	0x08
	.zero		1


	//   ....[9]....
        /*0108*/ 	.word	0x000002c0
        /*010c*/ 	.word	0x000000ff
        /*0110*/ 	.word	0x00000048
        /*0114*/ 	.short	0x0100
        /*0116*/ 	.byte	0x08
	.zero		1


	//   ....[10]....
        /*0118*/ 	.word	0x00000720
        /*011c*/ 	.word	0x000000ff
        /*0120*/ 	.word	0x00000060
        /*0124*/ 	.short	0x0100
        /*0126*/ 	.byte	0x06
	.zero		1


	//   ....[11]....
        /*0128*/ 	.word	0x000007b0
        /*012c*/ 	.word	0x000000ff
        /*0130*/ 	.word	0x00000068
        /*0134*/ 	.short	0x0100
        /*0136*/ 	.byte	0x06
	.zero		1


	//   ....[12]....
        /*0138*/ 	.word	0x000018b0
        /*013c*/ 	.word	0x000000ff
        /*0140*/ 	.word	0x00000000
        /*0144*/ 	.short	0x010a
        /*0146*/ 	.byte	0x07
	.zero		1


	//   ....[13]....
        /*0148*/ 	.word	0x00001910
        /*014c*/ 	.word	0x000000ff
        /*0150*/ 	.word	0x00000000
        /*0154*/ 	.short	0x010a
        /*0156*/ 	.byte	0x07
	.zero		1


	//   ....[14]....
        /*0158*/ 	.word	0x00002d60
        /*015c*/ 	.word	0x000000ff
        /*0160*/ 	.word	0x00000000
        /*0164*/ 	.short	0x010a
        /*0166*/ 	.byte	0x0e
	.zero		1


	//   ....[15]....
        /*0168*/ 	.word	0x00002da0
        /*016c*/ 	.word	0x000000ff
        /*0170*/ 	.word	0x00000000
        /*0174*/ 	.short	0x010a
        /*0176*/ 	.byte	0x0e
	.zero		1


	//   ....[16]....
        /*0178*/ 	.word	0x00003ea0
        /*017c*/ 	.word	0x000000af
        /*0180*/ 	.word	0x00000000
        /*0184*/ 	.short	0x0101
        /*0186*/ 	.byte	0x3f
	.zero		1


	//   ....[17]....
        /*0188*/ 	.word	0x00004640
        /*018c*/ 	.word	0x00000018
        /*0190*/ 	.word	0x00000000
        /*0194*/ 	.short	0x0101
        /*0196*/ 	.byte	0x3f
	.zero		1


	//   ....[18]....
        /*0198*/ 	.word	0x0000b1a0
        /*019c*/ 	.word	0x00000012
        /*01a0*/ 	.word	0x00000028
        /*01a4*/ 	.short	0x010a
        /*01a6*/ 	.byte	0x3f
	.zero		1


	//   ....[19]....
        /*01a8*/ 	.word	0x0000b510
        /*01ac*/ 	.word	0x00000008
        /*01b0*/ 	.word	0x00000068
        /*01b4*/ 	.short	0x0101
        /*01b6*/ 	.byte	0x3f
	.zero		1


	//   ....[20]....
        /*01b8*/ 	.word	0x0000bc40
        /*01bc*/ 	.word	0x00000006
        /*01c0*/ 	.word	0x00000000
        /*01c4*/ 	.short	0x010a
        /*01c6*/ 	.byte	0x3f
	.zero		1


	//   ....[21]....
        /*01c8*/ 	.word	0x0000bcc0
        /*01cc*/ 	.word	0x00000007
        /*01d0*/ 	.word	0x00000000
        /*01d4*/ 	.short	0x010a
        /*01d6*/ 	.byte	0x3f
	.zero		1


	//   ....[22]....
        /*01d8*/ 	.word	0x0000bd50
        /*01dc*/ 	.word	0x0000000a
        /*01e0*/ 	.word	0x00000000
        /*01e4*/ 	.short	0x010a
        /*01e6*/ 	.byte	0x3f
	.zero		1


	//   ....[23]....
        /*01e8*/ 	.word	0x0000bde0
        /*01ec*/ 	.word	0x0000000b
        /*01f0*/ 	.word	0x00000000
        /*01f4*/ 	.short	0x010a
        /*01f6*/ 	.byte	0x3f
	.zero		1


	//   ....[24]....
        /*01f8*/ 	.word	0x0000be70
        /*01fc*/ 	.word	0x00000003
        /*0200*/ 	.word	0x00000000
        /*0204*/ 	.short	0x010a
        /*0206*/ 	.byte	0x3f
	.zero		1


	//   ....[25]....
        /*0208*/ 	.word	0x0000bee0
        /*020c*/ 	.word	0x0000000e
        /*0210*/ 	.word	0x00000000
        /*0214*/ 	.short	0x010a
        /*0216*/ 	.byte	0x3f
	.zero		1


	//   ....[26]....
        /*0218*/ 	.word	0x0000bf40
        /*021c*/ 	.word	0x000000b0
        /*0220*/ 	.word	0x00000000
        /*0224*/ 	.short	0x010a
        /*0226*/ 	.byte	0x3f
	.zero		1


	//   ....[27]....
        /*0228*/ 	.word	0x0000c010
        /*022c*/ 	.word	0x00000012
        /*0230*/ 	.word	0x00000028
        /*0234*/ 	.short	0x010a
        /*0236*/ 	.byte	0x3f
	.zero		1


	//   ....[28]....
        /*0238*/ 	.word	0x0000c0e0
        /*023c*/ 	.word	0x00000006
        /*0240*/ 	.word	0x00000000
        /*0244*/ 	.short	0x010a
        /*0246*/ 	.byte	0x3f
	.zero		1


	//   ....[29]....
        /*0248*/ 	.word	0x0000c130
        /*024c*/ 	.word	0x00000007
        /*0250*/ 	.word	0x00000000
        /*0254*/ 	.short	0x010a
        /*0256*/ 	.byte	0x3f
	.zero		1


	//   ....[30]....
        /*0258*/ 	.word	0x0000c180
        /*025c*/ 	.word	0x0000000a
        /*0260*/ 	.word	0x00000000
        /*0264*/ 	.short	0x010a
        /*0266*/ 	.byte	0x3f
	.zero		1


	//   ....[31]....
        /*0268*/ 	.word	0x0000c1d0
        /*026c*/ 	.word	0x0000000b
        /*0270*/ 	.word	0x00000000
        /*0274*/ 	.short	0x010a
        /*0276*/ 	.byte	0x3f
	.zero		1


	//----- nvinfo : EIATTR_NUM_MBARRIERS
	.align		4
.L_28:
        /*0278*/ 	.byte	0x03, 0x38
        /*027a*/ 	.short	0x000c


	//----- nvinfo : EIATTR_EXIT_INSTR_OFFSETS
	.align		4
        /*027c*/ 	.byte	0x04, 0x1c
        /*027e*/ 	.short	(.L_30 - .L_29)


	//   ....[0]....
.L_29:
        /*0280*/ 	.word	0x00000970


	//   ....[1]....
        /*0284*/ 	.word	0x00001160


	//   ....[2]....
        /*0288*/ 	.word	0x0000a8d0


	//   ....[3]....
        /*028c*/ 	.word	0x0000ae30


	//   ....[4]....
        /*0290*/ 	.word	0x0000bec0


	//----- nvinfo : EIATTR_MAX_THREADS
	.align		4
.L_30:
        /*0294*/ 	.byte	0x04, 0x05
        /*0296*/ 	.short	(.L_32 - .L_31)
.L_31:
        /*0298*/ 	.word	0x00000180
        /*029c*/ 	.word	0x00000001
        /*02a0*/ 	.word	0x00000001


	//----- nvinfo : EIATTR_CRS_STACK_SIZE
	.align		4
.L_32:
        /*02a4*/ 	.byte	0x04, 0x1e
        /*02a6*/ 	.short	(.L_34 - .L_33)
.L_33:
        /*02a8*/ 	.word	0x00000000


	//----- nvinfo : EIATTR_CBANK_PARAM_SIZE
	.align		4
.L_34:
        /*02ac*/ 	.byte	0x03, 0x19
        /*02ae*/ 	.short	0x0470


	//----- nvinfo : EIATTR_PARAM_CBANK
	.align		4
        /*02b0*/ 	.byte	0x04, 0x0a
        /*02b2*/ 	.short	(.L_36 - .L_35)
	.align		4
.L_35:
        /*02b4*/ 	.word	index@(.nv.constant0._ZN7cutlass13device_kernelINS_4gemm6kernel13GemmUniversalIN4cute5tupleIJiiiiEEENS1_10collective13CollectiveMmaINS1_37MainloopSm90TmaGmmaWarpSpecializedFP8ILi5ENS5_IJNS4_1CILi2EEENSA_ILi1EEESC_EEENS1_35KernelTmaWarpSpecializedCooperativeEEENS5_IJNSA_ILi256EEENSA_ILi80EEENSA_ILi128EEEEEENS_12float_e4m3_tENS5_IJlSC_lEEESK_SL_NS4_8TiledMMAINS4_8MMA_AtomIJNS4_4SM904GMMA30MMA_64x16x32_F32E4M3E4M3_SS_TNILNSP_7ScaleInE1ELSR_1EEEEEENS4_6LayoutISD_NS5_IJSC_NSA_ILi0EEESV_EEEEENS5_IJNS4_10UnderscoreESY_SY_EEEEENS4_13SM90_TMA_LOADENS4_14ComposedLayoutINS4_7SwizzleILi3ELi4ELi3EEENS4_18smem_ptr_flag_bitsILi8EEENSU_INS5_IJNSA_ILi8EEESI_EEENS5_IJSI_SC_EEEEEEEvNS4_8identityENS4_23SM90_TMA_LOAD_MULTICASTES1B_vS1C_EENS_8epilogue10collective6detail29Sm90TmaWarpSpecializedAdapterINS1G_15DefaultEpilogueISK_SL_SL_NS1F_6thread17LinearCombinationISK_Li1EffLNS1K_9ScaleType4KindE0ELNS_15FloatRoundStyleE2ESK_EENS1_15EpilogueDefaultEEEEEvvEEEEvNT_6ParamsE)
        /*02b8*/ 	.short	0x0210
        /*02ba*/ 	.short	0x0470


	//----- nvinfo : EIATTR_SW_WAR
	.align		4
.L_36:
        /*02bc*/ 	.byte	0x04, 0x36
        /*02be*/ 	.short	(.L_38 - .L_37)
.L_37:
        /*02c0*/ 	.word	0x00000008
.L_38:


//--------------------- .nv.callgraph             --------------------------
	.section	.nv.callgraph,"",@"SHT_CUDA_CALLGRAPH"
	.align	4
	.sectionentsize	8
	.align		4
        /*0000*/ 	.word	0x00000000
	.align		4
        /*0004*/ 	.word	0xffffffff
	.align		4
        /*0008*/ 	.word	0x00000000
	.align		4
        /*000c*/ 	.word	0xfffffffe
	.align		4
        /*0010*/ 	.word	0x00000000
	.align		4
        /*0014*/ 	.word	0xfffffffd
	.align		4
        /*0018*/ 	.word	0x00000000
	.align		4
        /*001c*/ 	.word	0xfffffffc


//--------------------- .nv.constant4             --------------------------
	.section	.nv.constant4,"a",@progbits
	.align	8
	.align		8
.nv.constant4:
        /*0000*/ 	.dword	_ZN40_INTERNAL_90d79900_4_k_cu_f13c3088_113364cuda3std3__45__cpo5beginE
	.align		8
        /*0008*/ 	.dword	_ZN40_INTERNAL_90d79900_4_k_cu_f13c3088_113364cuda3std3__45__cpo3endE
	.align		8
        /*0010*/ 	.dword	_ZN40_INTERNAL_90d79900_4_k_cu_f13c3088_113364cuda3std3__45__cpo6cbeginE
	.align		8
        /*0018*/ 	.dword	_ZN40_INTERNAL_90d79900_4_k_cu_f13c3088_113364cuda3std3__45__cpo4cendE
	.align		8
        /*0020*/ 	.dword	_ZN40_INTERNAL_90d79900_4_k_cu_f13c3088_113364cuda3std3__442_GLOBAL__N__90d79900_4_k_cu_f13c3088_113366ignoreE
	.align		8
        /*0028*/ 	.dword	_ZN40_INTERNAL_90d79900_4_k_cu_f13c3088_113364cuda3std3__419piecewise_constructE
	.align		8
        /*0030*/ 	.dword	_ZN40_INTERNAL_90d79900_4_k_cu_f13c3088_113364cuda3std3__48in_placeE
	.align		8
        /*0038*/ 	.dword	_ZN40_INTERNAL_90d79900_4_k_cu_f13c3088_113364cuda3std6ranges3__45__cpo4swapE
	.align		8
        /*0040*/ 	.dword	_ZN40_INTERNAL_90d79900_4_k_cu_f13c3088_113364cuda3std6ranges3__45__cpo9iter_moveE
	.align		8
        /*0048*/ 	.dword	_ZN40_INTERNAL_90d79900_4_k_cu_f13c3088_113364cute7productE
	.align		8
        /*0050*/ 	.dword	_ZN40_INTERNAL_90d79900_4_k_cu_f13c3088_113364cute1_E


//--------------------- .text._ZN7cutlass13device_kernelINS_4gemm6kernel13GemmUniversalIN4cute5tupleIJiiiiEEENS1_10collective13CollectiveMmaINS1_37MainloopSm90TmaGmmaWarpSpecializedFP8ILi5ENS5_IJNS4_1CILi2EEENSA_ILi1EEESC_EEENS1_35KernelTmaWarpSpecializedCooperativeEEENS5_IJNSA_ILi256EEENSA_ILi80EEENSA_ILi128EEEEEENS_12float_e4m3_tENS5_IJlSC_lEEESK_SL_NS4_8TiledMMAINS4_8MMA_AtomIJNS4_4SM904GMMA30MMA_64x16x32_F32E4M3E4M3_SS_TNILNSP_7ScaleInE1ELSR_1EEEEEENS4_6LayoutISD_NS5_IJSC_NSA_ILi0EEESV_EEEEENS5_IJNS4_10UnderscoreESY_SY_EEEEENS4_13SM90_TMA_LOADENS4_14ComposedLayoutINS4_7SwizzleILi3ELi4ELi3EEENS4_18smem_ptr_flag_bitsILi8EEENSU_INS5_IJNSA_ILi8EEESI_EEENS5_IJSI_SC_EEEEEEEvNS4_8identityENS4_23SM90_TMA_LOAD_MULTICASTES1B_vS1C_EENS_8epilogue10collective6detail29Sm90TmaWarpSpecializedAdapterINS1G_15DefaultEpilogueISK_SL_SL_NS1F_6thread17LinearCombinationISK_Li1EffLNS1K_9ScaleType4KindE0ELNS_15FloatRoundStyleE2ESK_EENS1_15EpilogueDefaultEEEEEvvEEEEvNT_6ParamsE --------------------------
	.section	.text._ZN7cutlass13device_kernelINS_4gemm6kernel13GemmUniversalIN4cute5tupleIJiiiiEEENS1_10collective13CollectiveMmaINS1_37MainloopSm90TmaGmmaWarpSpecializedFP8ILi5ENS5_IJNS4_1CILi2EEENSA_ILi1EEESC_EEENS1_35KernelTmaWarpSpecializedCooperativeEEENS5_IJNSA_ILi256EEENSA_ILi80EEENSA_ILi128EEEEEENS_12float_e4m3_tENS5_IJlSC_lEEESK_SL_NS4_8TiledMMAINS4_8MMA_AtomIJNS4_4SM904GMMA30MMA_64x16x32_F32E4M3E4M3_SS_TNILNSP_7ScaleInE1ELSR_1EEEEEENS4_6LayoutISD_NS5_IJSC_NSA_ILi0EEESV_EEEEENS5_IJNS4_10UnderscoreESY_SY_EEEEENS4_13SM90_TMA_LOADENS4_14ComposedLayoutINS4_7SwizzleILi3ELi4ELi3EEENS4_18smem_ptr_flag_bitsILi8EEENSU_INS5_IJNSA_ILi8EEESI_EEENS5_IJSI_SC_EEEEEEEvNS4_8identityENS4_23SM90_TMA_LOAD_MULTICASTES1B_vS1C_EENS_8epilogue10collective6detail29Sm90TmaWarpSpecializedAdapterINS1G_15DefaultEpilogueISK_SL_SL_NS1F_6thread17LinearCombinationISK_Li1EffLNS1K_9ScaleType4KindE0ELNS_15FloatRoundStyleE2ESK_EENS1_15EpilogueDefaultEEEEEvvEEEEvNT_6ParamsE,"ax",@progbits
	.align	128
.text._ZN7cutlass13device_kernelINS_4gemm6kernel13GemmUniversalIN4cute5tupleIJiiiiEEENS1_10collective13CollectiveMmaINS1_37MainloopSm90TmaGmmaWarpSpecializedFP8ILi5ENS5_IJNS4_1CILi2EEENSA_ILi1EEESC_EEENS1_35KernelTmaWarpSpecializedCooperativeEEENS5_IJNSA_ILi256EEENSA_ILi80EEENSA_ILi128EEEEEENS_12float_e4m3_tENS5_IJlSC_lEEESK_SL_NS4_8TiledMMAINS4_8MMA_AtomIJNS4_4SM904GMMA30MMA_64x16x32_F32E4M3E4M3_SS_TNILNSP_7ScaleInE1ELSR_1EEEEEENS4_6LayoutISD_NS5_IJSC_NSA_ILi0EEESV_EEEEENS5_IJNS4_10UnderscoreESY_SY_EEEEENS4_13SM90_TMA_LOADENS4_14ComposedLayoutINS4_7SwizzleILi3ELi4ELi3EEENS4_18smem_ptr_flag_bitsILi8EEENSU_INS5_IJNSA_ILi8EEESI_EEENS5_IJSI_SC_EEEEEEEvNS4_8identityENS4_23SM90_TMA_LOAD_MULTICASTES1B_vS1C_EENS_8epilogue10collective6detail29Sm90TmaWarpSpecializedAdapterINS1G_15DefaultEpilogueISK_SL_SL_NS1F_6thread17LinearCombinationISK_Li1EffLNS1K_9ScaleType4KindE0ELNS_15FloatRoundStyleE2ESK_EENS1_15EpilogueDefaultEEEEEvvEEEEvNT_6ParamsE:
        .type           _ZN7cutlass13device_kernelINS_4gemm6kernel13GemmUniversalIN4cute5tupleIJiiiiEEENS1_10collective13CollectiveMmaINS1_37MainloopSm90TmaGmmaWarpSpecializedFP8ILi5ENS5_IJNS4_1CILi2EEENSA_ILi1EEESC_EEENS1_35KernelTmaWarpSpecializedCooperativeEEENS5_IJNSA_ILi256EEENSA_ILi80EEENSA_ILi128EEEEEENS_12float_e4m3_tENS5_IJlSC_lEEESK_SL_NS4_8TiledMMAINS4_8MMA_AtomIJNS4_4SM904GMMA30MMA_64x16x32_F32E4M3E4M3_SS_TNILNSP_7ScaleInE1ELSR_1EEEEEENS4_6LayoutISD_NS5_IJSC_NSA_ILi0EEESV_EEEEENS5_IJNS4_10UnderscoreESY_SY_EEEEENS4_13SM90_TMA_LOADENS4_14ComposedLayoutINS4_7SwizzleILi3ELi4ELi3EEENS4_18smem_ptr_flag_bitsILi8EEENSU_INS5_IJNSA_ILi8EEESI_EEENS5_IJSI_SC_EEEEEEEvNS4_8identityENS4_23SM90_TMA_LOAD_MULTICASTES1B_vS1C_EENS_8epilogue10collective6detail29Sm90TmaWarpSpecializedAdapterINS1G_15DefaultEpilogueISK_SL_SL_NS1F_6thread17LinearCombinationISK_Li1EffLNS1K_9ScaleType4KindE0ELNS_15FloatRoundStyleE2ESK_EENS1_15EpilogueDefaultEEEEEvvEEEEvNT_6ParamsE,@function
        .size           _ZN7cutlass13device_kernelINS_4gemm6kernel13GemmUniversalIN4cute5tupleIJiiiiEEENS1_10collective13CollectiveMmaINS1_37MainloopSm90TmaGmmaWarpSpecializedFP8ILi5ENS5_IJNS4_1CILi2EEENSA_ILi1EEESC_EEENS1_35KernelTmaWarpSpecializedCooperativeEEENS5_IJNSA_ILi256EEENSA_ILi80EEENSA_ILi128EEEEEENS_12float_e4m3_tENS5_IJlSC_lEEESK_SL_NS4_8TiledMMAINS4_8MMA_AtomIJNS4_4SM904GMMA30MMA_64x16x32_F32E4M3E4M3_SS_TNILNSP_7ScaleInE1ELSR_1EEEEEENS4_6LayoutISD_NS5_IJSC_NSA_ILi0EEESV_EEEEENS5_IJNS4_10UnderscoreESY_SY_EEEEENS4_13SM90_TMA_LOADENS4_14ComposedLayoutINS4_7SwizzleILi3ELi4ELi3EEENS4_18smem_ptr_flag_bitsILi8EEENSU_INS5_IJNSA_ILi8EEESI_EEENS5_IJSI_SC_EEEEEEEvNS4_8identityENS4_23SM90_TMA_LOAD_MULTICASTES1B_vS1C_EENS_8epilogue10collective6detail29Sm90TmaWarpSpecializedAdapterINS1G_15DefaultEpilogueISK_SL_SL_NS1F_6thread17LinearCombinationISK_Li1EffLNS1K_9ScaleType4KindE0ELNS_15FloatRoundStyleE2ESK_EENS1_15EpilogueDefaultEEEEEvvEEEEvNT_6ParamsE,(.L_x_240 - _ZN7cutlass13device_kernelINS_4gemm6kernel13GemmUniversalIN4cute5tupleIJiiiiEEENS1_10collective13CollectiveMmaINS1_37MainloopSm90TmaGmmaWarpSpecializedFP8ILi5ENS5_IJNS4_1CILi2EEENSA_ILi1EEESC_EEENS1_35KernelTmaWarpSpecializedCooperativeEEENS5_IJNSA_ILi256EEENSA_ILi80EEENSA_ILi128EEEEEENS_12float_e4m3_tENS5_IJlSC_lEEESK_SL_NS4_8TiledMMAINS4_8MMA_AtomIJNS4_4SM904GMMA30MMA_64x16x32_F32E4M3E4M3_SS_TNILNSP_7ScaleInE1ELSR_1EEEEEENS4_6LayoutISD_NS5_IJSC_NSA_ILi0EEESV_EEEEENS5_IJNS4_10UnderscoreESY_SY_EEEEENS4_13SM90_TMA_LOADENS4_14ComposedLayoutINS4_7SwizzleILi3ELi4ELi3EEENS4_18smem_ptr_flag_bitsILi8EEENSU_INS5_IJNSA_ILi8EEESI_EEENS5_IJSI_SC_EEEEEEEvNS4_8identityENS4_23SM90_TMA_LOAD_MULTICASTES1B_vS1C_EENS_8epilogue10collective6detail29Sm90TmaWarpSpecializedAdapterINS1G_15DefaultEpilogueISK_SL_SL_NS1F_6thread17LinearCombinationISK_Li1EffLNS1K_9ScaleType4KindE0ELNS_15FloatRoundStyleE2ESK_EENS1_15EpilogueDefaultEEEEEvvEEEEvNT_6ParamsE)
        .other          _ZN7cutlass13device_kernelINS_4gemm6kernel13GemmUniversalIN4cute5tupleIJiiiiEEENS1_10collective13CollectiveMmaINS1_37MainloopSm90TmaGmmaWarpSpecializedFP8ILi5ENS5_IJNS4_1CILi2EEENSA_ILi1EEESC_EEENS1_35KernelTmaWarpSpecializedCooperativeEEENS5_IJNSA_ILi256EEENSA_ILi80EEENSA_ILi128EEEEEENS_12float_e4m3_tENS5_IJlSC_lEEESK_SL_NS4_8TiledMMAINS4_8MMA_AtomIJNS4_4SM904GMMA30MMA_64x16x32_F32E4M3E4M3_SS_TNILNSP_7ScaleInE1ELSR_1EEEEEENS4_6LayoutISD_NS5_IJSC_NSA_ILi0EEESV_EEEEENS5_IJNS4_10UnderscoreESY_SY_EEEEENS4_13SM90_TMA_LOADENS4_14ComposedLayoutINS4_7SwizzleILi3ELi4ELi3EEENS4_18smem_ptr_flag_bitsILi8EEENSU_INS5_IJNSA_ILi8EEESI_EEENS5_IJSI_SC_EEEEEEEvNS4_8identityENS4_23SM90_TMA_LOAD_MULTICASTES1B_vS1C_EENS_8epilogue10collective6detail29Sm90TmaWarpSpecializedAdapterINS1G_15DefaultEpilogueISK_SL_SL_NS1F_6thread17LinearCombinationISK_Li1EffLNS1K_9ScaleType4KindE0ELNS_15FloatRoundStyleE2ESK_EENS1_15EpilogueDefaultEEEEEvvEEEEvNT_6ParamsE,@"STO_CUDA_ENTRY STV_DEFAULT"
_ZN7cutlass13device_kernelINS_4gemm6kernel13GemmUniversalIN4cute5tupleIJiiiiEEENS1_10collective13CollectiveMmaINS1_37MainloopSm90TmaGmmaWarpSpecializedFP8ILi5ENS5_IJNS4_1CILi2EEENSA_ILi1EEESC_EEENS1_35KernelTmaWarpSpecializedCooperativeEEENS5_IJNSA_ILi256EEENSA_ILi80EEENSA_ILi128EEEEEENS_12float_e4m3_tENS5_IJlSC_lEEESK_SL_NS4_8TiledMMAINS4_8MMA_AtomIJNS4_4SM904GMMA30MMA_64x16x32_F32E4M3E4M3_SS_TNILNSP_7ScaleInE1ELSR_1EEEEEENS4_6LayoutISD_NS5_IJSC_NSA_ILi0EEESV_EEEEENS5_IJNS4_10UnderscoreESY_SY_EEEEENS4_13SM90_TMA_LOADENS4_14ComposedLayoutINS4_7SwizzleILi3ELi4ELi3EEENS4_18smem_ptr_flag_bitsILi8EEENSU_INS5_IJNSA_ILi8EEESI_EEENS5_IJSI_SC_EEEEEEEvNS4_8identityENS4_23SM90_TMA_LOAD_MULTICASTES1B_vS1C_EENS_8epilogue10collective6detail29Sm90TmaWarpSpecializedAdapterINS1G_15DefaultEpilogueISK_SL_SL_NS1F_6thread17LinearCombinationISK_Li1EffLNS1K_9ScaleType4KindE0ELNS_15FloatRoundStyleE2ESK_EENS1_15EpilogueDefaultEEEEEvvEEEEvNT_6ParamsE:
[----:B------:R-:W-:Y:S01]  /*0000*/  LDC R1, c[0x0][0x28] ;  /* 0x00000a00ff017b82 */ /* 0x000fe20000000800 */
[----:B------:R-:W0:Y:S01]  /*0010*/  S2R R0, SR_TID.X ;  /* 0x0000000000007919 */ /* 0x000e220000002100 */
[----:B------:R-:W-:Y:S01]  /*0020*/  ELECT P0, URZ, PT ;  /* 0x00000000003f782f */ /* 0x000fe20003800000 */
[----:B------:R-:W-:Y:S01]  /*0030*/  BSSY B0, `(.L_x_0) ;  /* 0x000000f000007945 */ /* 0x000fe20003800000 */
[--C-:B0-----:R-:W-:Y:S02]  /*0040*/  SHF.R.U32.HI R2, RZ, 0x5, R0.reuse ;  /* 0x00000005ff027819 */ /* 0x101fe40000011600 */
[----:B------:R-:W-:-:S03]  /*0050*/  SHF.R.U32.HI R3, RZ, 0x7, R0 ;  /* 0x00000007ff037819 */ /* 0x000fc60000011600 */
[----:B------:R-:W0:Y:S04]  /*0060*/  SHFL.IDX PT, R7, R2, RZ, 0x1f ;  /* 0x00001fff02077589 */ /* 0x000e2800000e0000 */
[----:B------:R-:W1:Y:S01]  /*0070*/  SHFL.IDX PT, R3, R3, RZ, 0x1f ;  /* 0x00001fff03037589 */ /* 0x000e6200000e0000 */
[----:B0-----:R-:W-:-:S13]  /*0080*/  ISETP.NE.OR P0, PT, R7, RZ, !P0 ;  /* 0x000000ff0700720c */ /* 0x001fda0004705670 */
[----:B-1----:R-:W-:Y:S05]  /*0090*/  @P0 BRA `(.L_x_1) ;  /* 0x0000000000200947 */ /* 0x002fea0003800000 */
[----:B------:R-:W-:Y:S02]  /*00a0*/  ULDC.64 UR4, c[0x0][0x198] ;  /* 0x0000660000047ab9 */ /* 0x000fe40000000a00 */
[----:B------:R-:W-:Y:S02]  /*00b0*/  UIADD3 UR6, UP0, UR4, 0xf0, URZ ;  /* 0x000000f004067890 */ /* 0x000fe4000ff1e03f */
[----:B------:R-:W-:Y:S02]  /*00c0*/  UIADD3 UR4, UP1, UR4, 0x1f0, URZ ;  /* 0x000001f004047890 */ /* 0x000fe4000ff3e03f */
[----:B------:R-:W-:Y:S02]  /*00d0*/  UIADD3.X UR7, URZ, UR5, URZ, UP0, !UPT ;  /* 0x000000053f077290 */ /* 0x000fe400087fe43f */
[----:B------:R-:W-:-:S07]  /*00e0*/  UIADD3.X UR5, URZ, UR5, URZ, UP1, !UPT ;  /* 0x000000053f057290 */ /* 0x000fce0008ffe43f */
[----:B------:R0:W-:Y:S02]  /*00f0*/  UTMACCTL.PF [UR6] ;  /* 0x00000000060079b9 */ /* 0x0001e40008040000 */
[----:B------:R0:W-:Y:S02]  /*0100*/  UTMACCTL.PF [UR4] ;  /* 0x00000000040079b9 */ /* 0x0001e40008040000 */
[----:B0-----:R-:W-:Y:S01]  /*0110*/  NOP ;  /* 0x0000000000007918 */ /* 0x001fe20000000000 */
.L_x_1:
[----:B------:R-:W-:Y:S05]  /*0120*/  BSYNC B0 ;  /* 0x0000000000007941 */ /* 0x000fea0003800000 */
.L_x_0:
[----:B------:R-:W0:Y:S02]  /*0130*/  SHFL.IDX PT, R4, R2, RZ, 0x1f ;  /* 0x00001fff02047589 */ /* 0x000e2400000e0000 */
[----:B0-----:R-:W-:-:S13]  /*0140*/  ISETP.NE.AND P0, PT, R4, RZ, PT ;  /* 0x000000ff0400720c */ /* 0x001fda0003f05270 */
[----:B------:R-:W-:Y:S05]  /*0150*/  @P0 BRA `(.L_x_2) ;  /* 0x0000000000600947 */ /* 0x000fea0003800000 */
[----:B------:R-:W0:Y:S01]  /*0160*/  S2UR UR8, SR_CgaCtaId ;  /* 0x00000000000879c3 */ /* 0x000e220000008800 */
[----:B------:R-:W-:Y:S01]  /*0170*/  UMOV UR4, 0x400 ;  /* 0x0000040000047882 */ /* 0x000fe20000000000 */
[----:B------:R-:W-:Y:S01]  /*0180*/  UMOV UR5, 0x1 ;  /* 0x0000000100057882 */ /* 0x000fe20000000000 */
[----:B------:R-:W-:Y:S01]  /*0190*/  UMOV UR6, 0x4 ;  /* 0x0000000400067882 */ /* 0x000fe20000000000 */
[----:B------:R-:W-:Y:S01]  /*01a0*/  ELECT P0, URZ, PT ;  /* 0x00000000003f782f */ /* 0x000fe20003800000 */
[----:B------:R-:W-:-:S04]  /*01b0*/  UIADD3 UR6, -UR6, 0x100000, URZ ;  /* 0x0010000006067890 */ /* 0x000fc8000fffe13f */
[----:B------:R-:W-:Y:S02]  /*01c0*/  USHF.L.U32 UR7, UR6, 0xb, URZ ;  /* 0x0000000b06077899 */ /* 0x000fe4000800063f */
[----:B------:R-:W-:Y:S02]  /*01d0*/  USHF.L.U32 UR6, UR6, 0x1, URZ ;  /* 0x0000000106067899 */ /* 0x000fe4000800063f */
[----:B0-----:R-:W-:Y:S02]  /*01e0*/  ULEA UR8, UR8, UR4, 0x18 ;  /* 0x0000000408087291 */ /* 0x001fe4000f8ec03f */
[----:B------:R-:W-:-:S04]  /*01f0*/  UIADD3 UR4, -UR5, 0x100000, URZ ;  /* 0x0010000005047890 */ /* 0x000fc8000fffe13f */
[----:B------:R-:W-:Y:S02]  /*0200*/  USHF.L.U32 UR5, UR4, 0xb, URZ ;  /* 0x0000000b04057899 */ /* 0x000fe4000800063f */
[----:B------:R-:W-:Y:S01]  /*0210*/  USHF.L.U32 UR4, UR4, 0x1, URZ ;  /* 0x0000000104047899 */ /* 0x000fe2000800063f */
[----:B------:R-:W0:Y:S11]  /*0220*/  FENCE.VIEW.ASYNC.S ;  /* 0x00000000000073c6 */ /* 0x000e360000000000 */
[----:B0-----:R0:W1:Y:S01]  /*0230*/  SYNCS.EXCH.64 URZ, [UR8], UR4 ;  /* 0x00000004083f75b2 */ /* 0x0010620008000100 */
[----:B------:R0:W2:Y:S01]  /*0240*/  SYNCS.EXCH.64 URZ, [UR8+0x28], UR6 ;  /* 0x00002806083f75b2 */ /* 0x0000a20008000100 */
[----:B------:R0:W3:Y:S01]  /*0250*/  SYNCS.EXCH.64 URZ, [UR8+0x8], UR4 ;  /* 0x00000804083f75b2 */ /* 0x0000e20008000100 */
[----:B------:R0:W4:Y:S01]  /*0260*/  SYNCS.EXCH.64 URZ, [UR8+0x30], UR6 ;  /* 0x00003006083f75b2 */ /* 0x0001220008000100 */
[----:B------:R0:W0:Y:S01]  /*0270*/  SYNCS.EXCH.64 URZ, [UR8+0x10], UR4 ;  /* 0x00001004083f75b2 */ /* 0x0000220008000100 */
[----:B------:R0:W0:Y:S01]  /*0280*/  SYNCS.EXCH.64 URZ, [UR8+0x38], UR6 ;  /* 0x00003806083f75b2 */ /* 0x0000220008000100 */
[----:B------:R0:W0:Y:S01]  /*0290*/  SYNCS.EXCH.64 URZ, [UR8+0x18], UR4 ;  /* 0x00001804083f75b2 */ /* 0x0000220008000100 */
[----:B------:R0:W0:Y:S01]  /*02a0*/  SYNCS.EXCH.64 URZ, [UR8+0x40], UR6 ;  /* 0x00004006083f75b2 */ /* 0x0000220008000100 */
[----:B------:R0:W0:Y:S01]  /*02b0*/  SYNCS.EXCH.64 URZ, [UR8+0x20], UR4 ;  /* 0x00002004083f75b2 */ /* 0x0000220008000100 */
[----:B------:R0:W0:Y:S01]  /*02c0*/  SYNCS.EXCH.64 URZ, [UR8+0x48], UR6 ;  /* 0x00004806083f75b2 */ /* 0x0000220008000100 */
[----:B------:R-:W-:Y:S01]  /*02d0*/  NOP ;  /* 0x0000000000007918 */ /* 0x000fe20000000000 */
.L_x_2:
[----:B------:R-:W-:Y:S01]  /*02e0*/  SHF.R.S32.HI R5, RZ, 0x1f, R0 ;  /* 0x0000001fff057819 */ /* 0x000fe20000011400 */
[----:B------:R-:W5:Y:S01]  /*02f0*/  SHFL.IDX PT, R2, R2, RZ, 0x1f ;  /* 0x00001fff02027589 */ /* 0x000f6200000e0000 */
[----:B0-----:R-:W0:Y:S01]  /*0300*/  S2UR UR8, SR_CTAID.X ;  /* 0x00000000000879c3 */ /* 0x001e220000002500 */
[----:B------:R-:W-:Y:S02]  /*0310*/  ELECT P0, URZ, PT ;  /* 0x00000000003f782f */ /* 0x000fe40003800000 */
[----:B------:R-:W-:Y:S01]  /*0320*/  LEA.HI R5, R5, R0, RZ, 0x7 ;  /* 0x0000000005057211 */ /* 0x000fe200078f38ff */
[----:B------:R-:W1:Y:S01]  /*0330*/  S2R R10, SR_CTAID.Y ;  /* 0x00000000000a7919 */ /* 0x000e620000002600 */
[----:B------:R-:W-:Y:S01]  /*0340*/  SHF.R.S32.HI R13, RZ, 0x1f, R4 ;  /* 0x0000001fff0d7819 */ /* 0x000fe20000011404 */
[----:B------:R-:W-:Y:S01]  /*0350*/  ULDC UR4, c[0x0][0x150] ;  /* 0x0000540000047ab9 */ /* 0x000fe20000000800 */
[----:B------:R-:W-:Y:S01]  /*0360*/  LOP3.LUT R5, R5, 0xffffff80, RZ, 0xc0, !PT ;  /* 0xffffff8005057812 */ /* 0x000fe200078ec0ff */
[----:B------:R-:W-:Y:S01]  /*0370*/  VIADD R16, R3, 0xffffffff ;  /* 0xffffffff03107836 */ /* 0x000fe20000000000 */
[----:B------:R-:W-:Y:S01]  /*0380*/  LEA.HI R13, R13, R4, RZ, 0x2 ;  /* 0x000000040d0d7211 */ /* 0x000fe200078f10ff */
[----:B------:R-:W2:Y:S01]  /*0390*/  LDC R12, c[0x0][0x144] ;  /* 0x00005100ff0c7b82 */ /* 0x000ea20000000800 */
[----:B------:R-:W-:Y:S01]  /*03a0*/  NOP ;  /* 0x0000000000007918 */ /* 0x000fe20000000000 */
[----:B------:R-:W-:Y:S01]  /*03b0*/  IMAD.IADD R5, R0, 0x1, -R5 ;  /* 0x0000000100057824 */ /* 0x000fe200078e0a05 */
[----:B------:R-:W-:Y:S01]  /*03c0*/  LOP3.LUT R13, R13, 0x3ffffffc, RZ, 0xc0, !PT ;  /* 0x3ffffffc0d0d7812 */ /* 0x000fe200078ec0ff */
[----:B------:R-:W-:Y:S01]  /*03d0*/  NOP ;  /* 0x0000000000007918 */ /* 0x000fe20000000000 */
[----:B------:R-:W-:-:S02]  /*03e0*/  ISETP.GE.U32.AND P6, PT, R16, 0x2, PT ;  /* 0x000000021000780c */ /* 0x000fc40003fc6070 */
[----:B------:R-:W-:Y:S01]  /*03f0*/  SHF.R.S32.HI R6, RZ, 0x1f, R5 ;  /* 0x0000001fff067819 */ /* 0x000fe20000011405 */
[----:B------:R-:W-:Y:S01]  /*0400*/  IMAD.IADD R4, R4, 0x1, -R13 ;  /* 0x0000000104047824 */ /* 0x000fe200078e0a0d */
[----:B------:R-:W3:Y:S01]  /*0410*/  LDC R14, c[0x0][0x140] ;  /* 0x00005000ff0e7b82 */ /* 0x000ee20000000800 */
[----:B------:R-:W-:Y:S02]  /*0420*/  ISETP.NE.AND P3, PT, R3, RZ, PT ;  /* 0x000000ff0300720c */ /* 0x000fe40003f65270 */
[----:B------:R-:W-:Y:S02]  /*0430*/  LEA.HI R6, R6, R5, RZ, 0x3 ;  /* 0x0000000506067211 */ /* 0x000fe400078f18ff */
[----:B-----5:R-:W-:Y:S02]  /*0440*/  ISETP.NE.OR P0, PT, R2, RZ, !P0 ;  /* 0x000000ff0200720c */ /* 0x020fe40004705670 */
[--C-:B------:R-:W-:Y:S01]  /*0450*/  SHF.R.S32.HI R2, RZ, 0x3, R6.reuse ;  /* 0x00000003ff027819 */ /* 0x100fe20000011406 */
[----:B------:R-:W5:Y:S01]  /*0460*/  LDC R13, c[0x0][0x148] ;  /* 0x00005200ff0d7b82 */ /* 0x000f620000000800 */
[----:B------:R-:W-:-:S02]  /*0470*/  SHF.R.S32.HI R9, RZ, 0x1f, R6 ;  /* 0x0000001fff097819 */ /* 0x000fc40000011406 */
[----:B0-----:R-:W-:Y:S02]  /*0480*/  I2FP.F32.U32 R6, UR8 ;  /* 0x0000000800067c45 */ /* 0x001fe40008201000 */
[----:B------:R-:W-:-:S03]  /*0490*/  LEA.HI R9, R9, R2, RZ, 0x2 ;  /* 0x0000000209097211 */ /* 0x000fc600078f10ff */
[----:B------:R-:W-:Y:S01]  /*04a0*/  FMUL R6, R6, UR4 ;  /* 0x0000000406067c20 */ /* 0x000fe20008400000 */
[----:B------:R-:W-:Y:S01]  /*04b0*/  LOP3.LUT R9, R9, 0xfffffffc, RZ, 0xc0, !PT ;  /* 0xfffffffc09097812 */ /* 0x000fe200078ec0ff */
[----:B------:R-:W-:Y:S01]  /*04c0*/  VOTEU.ALL UP0, P0 ;  /* 0x00000000003f7886 */ /* 0x000fe20000000000 */
[----:B-1----:R-:W-:Y:S01]  /*04d0*/  I2FP.F32.U32 R8, R10 ;  /* 0x0000000a00087245 */ /* 0x002fe20000201000 */
[----:B------:R-:W-:Y:S01]  /*04e0*/  ULDC UR4, c[0x0][0x154] ;  /* 0x0000550000047ab9 */ /* 0x000fe20000000800 */
[----:B------:R-:W-:Y:S01]  /*04f0*/  VOTEU.ALL UP1, P0 ;  /* 0x00000000003f7886 */ /* 0x000fe20000020000 */
[----:B------:R-:W0:Y:S01]  /*0500*/  F2I.U32.TRUNC.NTZ R6, R6 ;  /* 0x0000000600067305 */ /* 0x000e22000020f000 */
[----:B------:R-:W-:Y:S01]  /*0510*/  IMAD.IADD R9, R2, 0x1, -R9 ;  /* 0x0000000102097824 */ /* 0x000fe200078e0a09 */
[----:B------:R-:W1:Y:S01]  /*0520*/  @!UP0 S2UR UR7, SR_CgaCtaId ;  /* 0x00000000000789c3 */ /* 0x000e620000008800 */
[----:B------:R-:W-:Y:S01]  /*0530*/  FMUL R8, R8, UR4 ;  /* 0x0000000408087c20 */ /* 0x000fe20008400000 */
[----:B------:R-:W-:Y:S01]  /*0540*/  UMOV UR4, 0x20 ;  /* 0x0000002000047882 */ /* 0x000fe20000000000 */
[----:B------:R-:W-:Y:S01]  /*0550*/  IMAD R4, R4, 0x4, R9 ;  /* 0x0000000404047824 */ /* 0x000fe200078e0209 */
[----:B------:R-:W-:Y:S01]  /*0560*/  @!UP0 UMOV UR6, 0x400 ;  /* 0x0000040000068882 */ /* 0x000fe20000000000 */
[----:B------:R-:W-:-:S04]  /*0570*/  @!UP0 UIADD3 UR4, -UR4, 0x100000, URZ ;  /* 0x0010000004048890 */ /* 0x000fc8000fffe13f */
[----:B------:R-:W-:Y:S02]  /*0580*/  @!UP0 USHF.L.U32 UR5, UR4, 0xb, URZ ;  /* 0x0000000b04058899 */ /* 0x000fe4000800063f */
[----:B------:R-:W-:Y:S01]  /*0590*/  @!UP0 USHF.L.U32 UR4, UR4, 0x1, URZ ;  /* 0x0000000104048899 */ /* 0x000fe2000800063f */
[----:B---3--:R-:W-:Y:S01]  /*05a0*/  ISETP.EQ.U32.AND P2, PT, R14, 0x1, PT ;  /* 0x000000010e00780c */ /* 0x008fe20003f42070 */
[----:B------:R-:W3:Y:S01]  /*05b0*/  F2I.U32.TRUNC.NTZ R8, R8 ;  /* 0x0000000800087305 */ /* 0x000ee2000020f000 */
[----:B------:R-:W-:-:S04]  /*05c0*/  LEA.HI R2, R4, R4, RZ, 0x1 ;  /* 0x0000000404027211 */ /* 0x000fc800078f08ff */
[----:B------:R-:W-:Y:S01]  /*05d0*/  LOP3.LUT R9, R2, 0xfffffffe, RZ, 0xc0, !PT ;  /* 0xfffffffe02097812 */ /* 0x000fe200078ec0ff */
[----:B0-----:R-:W-:Y:S01]  /*05e0*/  IMAD.MOV R15, RZ, RZ, -R6 ;  /* 0x000000ffff0f7224 */ /* 0x001fe200078e0a06 */
[----:B------:R-:W-:-:S03]  /*05f0*/  SHF.R.S32.HI R2, RZ, 0x1f, R7 ;  /* 0x0000001fff027819 */ /* 0x000fc60000011407 */
[----:B--2---:R-:W-:Y:S01]  /*0600*/  IMAD R12, R12, R15, UR8 ;  /* 0x000000080c0c7e24 */ /* 0x004fe2000f8e020f */
[----:B------:R-:W-:Y:S01]  /*0610*/  LEA.HI R2, R2, R7, RZ, 0x2 ;  /* 0x0000000702027211 */ /* 0x000fe200078f10ff */
[----:B------:R-:W-:-:S03]  /*0620*/  IMAD.IADD R9, R4, 0x1, -R9 ;  /* 0x0000000104097824 */ /* 0x000fc600078e0a09 */
[----:B------:R-:W-:Y:S01]  /*0630*/  LOP3.LUT R2, R2, 0xfffffffc, RZ, 0xc0, !PT ;  /* 0xfffffffc02027812 */ /* 0x000fe200078ec0ff */
[----:B---3--:R-:W-:Y:S01]  /*0640*/  IMAD.MOV R20, RZ, RZ, -R8 ;  /* 0x000000ffff147224 */ /* 0x008fe200078e0a08 */
[----:B------:R-:W-:Y:S01]  /*0650*/  ISETP.NE.AND P4, PT, R9, R12, PT ;  /* 0x0000000c0900720c */ /* 0x000fe20003f85270 */
[C---:B------:R-:W-:Y:S01]  /*0660*/  IMAD.SHL.U32 R9, R4.reuse, 0x4, RZ ;  /* 0x0000000404097824 */ /* 0x040fe200078e00ff */
[----:B-1----:R-:W-:Y:S01]  /*0670*/  @!UP0 ULEA UR6, UR7, UR6, 0x18 ;  /* 0x0000000607068291 */ /* 0x002fe2000f8ec03f */
[----:B------:R-:W-:Y:S01]  /*0680*/  IMAD.IADD R7, R7, 0x1, -R2 ;  /* 0x0000000107077824 */ /* 0x000fe200078e0a02 */
[----:B------:R-:W-:Y:S01]  /*0690*/  VOTEU.ALL UP0, P0 ;  /* 0x00000000003f7886 */ /* 0x000fe20000000000 */
[----:B------:R-:W-:Y:S01]  /*06a0*/  LOP3.LUT P0, RZ, R5, 0x7, RZ, 0xc0, !PT ;  /* 0x0000000705ff7812 */ /* 0x000fe2000780c0ff */
[----:B------:R-:W-:Y:S01]  /*06b0*/  IMAD.MOV.U32 R5, RZ, RZ, 0x1 ;  /* 0x00000001ff057424 */ /* 0x000fe200078e00ff */
[----:B------:R-:W-:Y:S01]  /*06c0*/  LOP3.LUT R6, R4, 0xc, R9, 0x78, !PT ;  /* 0x0000000c04067812 */ /* 0x000fe200078e7809 */
[----:B-----5:R-:W-:Y:S01]  /*06d0*/  IMAD R9, R13, R20, R10 ;  /* 0x000000140d097224 */ /* 0x020fe200078e020a */
[----:B------:R-:W-:-:S02]  /*06e0*/  ISETP.NE.AND P1, PT, R7, 0x3, PT ;  /* 0x000000030700780c */ /* 0x000fc40003f25270 */
[C---:B------:R-:W-:Y:S02]  /*06f0*/  ISETP.LT.U32.AND P0, PT, R6.reuse, 0x2, !P0 ;  /* 0x000000020600780c */ /* 0x040fe40004701070 */
[----:B------:R-:W-:Y:S01]  /*0700*/  @P4 LEA.HI R2, R6, R6, RZ, 0x1 ;  /* 0x0000000606024211 */ /* 0x000fe200078f08ff */
[----:B------:R-:W0:Y:S02]  /*0710*/  FENCE.VIEW.ASYNC.S ;  /* 0x00000000000073c6 */ /* 0x000e240000000000 */
[----:B0-----:R0:W1:Y:S01]  /*0720*/  @!UP0 SYNCS.EXCH.64 URZ, [UR6+0x60], UR4 ;  /* 0x00006004063f85b2 */ /* 0x0010620008000100 */
[----:B------:R-:W-:Y:S02]  /*0730*/  ISETP.EQ.OR P1, PT, R7, RZ, !P1 ;  /* 0x000000ff0700720c */ /* 0x000fe40004f22670 */
[----:B------:R-:W-:Y:S02]  /*0740*/  @P4 SHF.R.S32.HI R2, RZ, 0x1, R2 ;  /* 0x00000001ff024819 */ /* 0x000fe40000011402 */
[----:B------:R-:W-:-:S02]  /*0750*/  ISETP.EQ.AND P1, PT, R3, RZ, P1 ;  /* 0x000000ff0300720c */ /* 0x000fc40000f22270 */
[----:B------:R-:W-:Y:S02]  /*0760*/  @P4 ISETP.NE.AND P5, PT, R2, R9, PT ;  /* 0x000000090200420c */ /* 0x000fe40003fa5270 */
[----:B------:R-:W-:Y:S02]  /*0770*/  SEL R2, RZ, 0x1, !P0 ;  /* 0x00000001ff027807 */ /* 0x000fe40004000000 */
[----:B------:R-:W-:Y:S02]  /*0780*/  @P4 SEL R5, RZ, 0x1, P5 ;  /* 0x00000001ff054807 */ /* 0x000fe40002800000 */
[----:B------:R-:W-:Y:S02]  /*0790*/  SEL R4, RZ, 0x1, !P1 ;  /* 0x00000001ff047807 */ /* 0x000fe40004800000 */
[----:B------:R-:W-:Y:S01]  /*07a0*/  LOP3.LUT R5, R5, R2, RZ, 0xc0, !PT ;  /* 0x0000000205057212 */ /* 0x000fe200078ec0ff */
[----:B------:R0:W2:Y:S01]  /*07b0*/  @!UP1 SYNCS.EXCH.64 URZ, [UR6+0x68], UR4 ;  /* 0x00006804063f95b2 */ /* 0x0000a20008000100 */
[----:B------:R-:W-:Y:S01]  /*07c0*/  SEL R4, R4, 0x2, P6 ;  /* 0x0000000204047807 */ /* 0x000fe20003000000 */
[----:B------:R-:W-:Y:S01]  /*07d0*/  NOP ;  /* 0x0000000000007918 */ /* 0x000fe20000000000 */
[----:B------:R-:W-:Y:S05]  /*07e0*/  @!P2 BRA `(.L_x_3) ;  /* 0x000000000008a947 */ /* 0x000fea0003800000 */
[----:B-12-4-:R-:W-:Y:S01]  /*07f0*/  UCGABAR_ARV ;  /* 0x00000000000079c7 */ /* 0x016fe20008000000 */
[----:B------:R-:W-:Y:S05]  /*0800*/  BRA `(.L_x_4) ;  /* 0x0000000000047947 */ /* 0x000fea0003800000 */
.L_x_3:
[----:B-12-4-:R-:W-:Y:S01]  /*0810*/  NOP ;  /* 0x0000000000007918 */ /* 0x016fe20000000000 */
.L_x_4:
[----:B------:R-:W1:Y:S01]  /*0820*/  LDC R2, c[0x0][0x65c] ;  /* 0x00019700ff027b82 */ /* 0x000e620000000800 */
[----:B------:R-:W-:Y:S01]  /*0830*/  IMAD.MOV.U32 R3, RZ, RZ, RZ ;  /* 0x000000ffff037224 */ /* 0x000fe200078e00ff */
[----:B-1----:R-:W-:Y:S01]  /*0840*/  ISETP.NE.AND P4, PT, R2, 0x1, PT ;  /* 0x000000010200780c */ /* 0x002fe20003f85270 */
[----:B------:R-:W-:-:S12]  /*0850*/  IMAD.U32 R2, RZ, RZ, UR8 ;  /* 0x00000008ff027e24 */ /* 0x000fd8000f8e00ff */
[----:B------:R-:W1:Y:S01]  /*0860*/  @P4 LDC R15, c[0x0][0x10] ;  /* 0x00000400ff0f4b82 */ /* 0x000e620000000800 */
[----:B------:R-:W-:Y:S02]  /*0870*/  @P4 IMAD.MOV.U32 R11, RZ, RZ, RZ ;  /* 0x000000ffff0b4224 */ /* 0x000fe400078e00ff */
[----:B------:R-:W-:-:S05]  /*0880*/  @P4 IMAD.MOV.U32 R17, RZ, RZ, RZ ;  /* 0x000000ffff114224 */ /* 0x000fca00078e00ff */
[----:B------:R-:W2:Y:S01]  /*0890*/  @!P4 LDC R9, c[0x0][0xc] ;  /* 0x00000300ff09cb82 */ /* 0x000ea20000000800 */
[----:B-1----:R-:W-:-:S04]  /*08a0*/  @P4 IMAD.WIDE.U32 R14, R15, UR8, R10 ;  /* 0x000000080f0e4c25 */ /* 0x002fc8000f8e000a */
[----:B--2---:R-:W-:-:S04]  /*08b0*/  @!P4 IMAD.WIDE.U32 R8, R10, R9, R2 ;  /* 0x000000090a08c225 */ /* 0x004fc800078e0002 */
[----:B------:R-:W-:Y:S02]  /*08c0*/  @P4 IMAD.MOV.U32 R2, RZ, RZ, R14 ;  /* 0x000000ffff024224 */ /* 0x000fe400078e000e */
[----:B------:R-:W-:Y:S02]  /*08d0*/  @P4 IMAD.IADD R3, R15, 0x1, R17 ;  /* 0x000000010f034824 */ /* 0x000fe400078e0211 */
[----:B------:R-:W-:Y:S02]  /*08e0*/  @!P4 IMAD.MOV.U32 R2, RZ, RZ, R8 ;  /* 0x000000ffff02c224 */ /* 0x000fe400078e0008 */
[----:B------:R-:W-:Y:S01]  /*08f0*/  @!P4 IMAD.MOV.U32 R3, RZ, RZ, R9 ;  /* 0x000000ffff03c224 */ /* 0x000fe200078e0009 */
[----:B------:R-:W-:Y:S06]  /*0900*/  @!P2 BRA `(.L_x_5) ;  /* 0x00000000000ca947 */ /* 0x000fec0003800000 */
[----:B------:R-:W-:Y:S01]  /*0910*/  UCGABAR_WAIT ;  /* 0x0000000000007dc7 */ /* 0x000fe20008000000 */
[----:B------:R-:W-:Y:S01]  /*0920*/  CCTL.IVALL ;  /* 0x00000000ff00798f */ /* 0x000fe20002000000 */
[----:B------:R-:W-:Y:S05]  /*0930*/  BRA `(.L_x_6) ;  /* 0x0000000000047947 */ /* 0x000fea0003800000 */
.L_x_5:
[----:B------:R-:W-:Y:S06]  /*0940*/  BAR.SYNC.DEFER_BLOCKING 0x0 ;  /* 0x0000000000007b1d */ /* 0x000fec0000010000 */
.L_x_6:
[----:B------:R-:W-:Y:S05]  /*0950*/  @!P3 BRA `(.L_x_7) ;  /* 0x0000009c00e0b947 */ /* 0x000fea0003800000 */
[----:B------:R-:W-:-:S13]  /*0960*/  ISETP.GT.U32.AND P0, PT, R16, 0x1, PT ;  /* 0x000000011000780c */ /* 0x000fda0003f04070 */
[----:B0-----:R-:W-:Y:S05]  /*0970*/  @P0 EXIT ;  /* 0x000000000000094d */ /* 0x001fea0003800000 */
[----:B------:R-:W-:Y:S01]  /*0980*/  ULDC.64 UR4, c[0x0][0x650] ;  /* 0x0001940000047ab9 */ /* 0x000fe20000000a00 */
[----:B------:R-:W-:Y:S01]  /*0990*/  PRMT R14, RZ, 0x7610, R14 ;  /* 0x00007610ff0e7816 */ /* 0x000fe2000000000e */
[----:B------:R-:W-:Y:S01]  /*09a0*/  IMAD.MOV.U32 R9, RZ, RZ, -0x1 ;  /* 0xffffffffff097424 */ /* 0x000fe200078e00ff */
[----:B------:R-:W-:Y:S01]  /*09b0*/  ISETP.GE.U32.AND P0, PT, R2, UR4, PT ;  /* 0x0000000402007c0c */ /* 0x000fe2000bf06070 */
[----:B------:R-:W-:Y:S02]  /*09c0*/  IMAD.MOV.U32 R8, RZ, RZ, -0x1 ;  /* 0xffffffffff087424 */ /* 0x000fe400078e00ff */
[----:B------:R-:W-:Y:S01]  /*09d0*/  IMAD.MOV.U32 R7, RZ, RZ, -0x1 ;  /* 0xffffffffff077424 */ /* 0x000fe200078e00ff */
[----:B------:R-:W-:-:S13]  /*09e0*/  ISETP.GE.U32.AND.EX P0, PT, R3, UR5, PT, P0 ;  /* 0x0000000503007c0c */ /* 0x000fda000bf06100 */
[----:B------:R-:W-:Y:S05]  /*09f0*/  @P0 BRA `(.L_x_8) ;  /* 0x0000000400280947 */ /* 0x000fea0003800000 */
[----:B------:R-:W0:Y:S01]  /*0a00*/  LDC.64 R22, c[0x0][0x628] ;  /* 0x00018a00ff167b82 */ /* 0x000e220000000a00 */
[----:B------:R-:W-:Y:S02]  /*0a10*/  IMAD.MOV.U32 R8, RZ, RZ, R2 ;  /* 0x000000ffff087224 */ /* 0x000fe400078e0002 */
[----:B------:R-:W-:-:S05]  /*0a20*/  IMAD.MOV.U32 R9, RZ, RZ, R3 ;  /* 0x000000ffff097224 */ /* 0x000fca00078e0003 */
[----:B------:R-:W1:Y:S08]  /*0a30*/  LDC R18, c[0x0][0x630] ;  /* 0x00018c00ff127b82 */ /* 0x000e700000000800 */
[----:B------:R-:W2:Y:S01]  /*0a40*/  LDC.64 R24, c[0x0][0x620] ;  /* 0x00018800ff187b82 */ /* 0x000ea20000000a00 */
[----:B0-----:R-:W-:-:S04]  /*0a50*/  ISETP.NE.U32.AND P0, PT, R22, RZ, PT ;  /* 0x000000ff1600720c */ /* 0x001fc80003f05070 */
[----:B------:R-:W-:-:S13]  /*0a60*/  ISETP.NE.AND.EX P0, PT, R23, RZ, PT, P0 ;  /* 0x000000ff1700720c */ /* 0x000fda0003f05300 */
[----:B-12---:R-:W-:Y:S05]  /*0a70*/  @!P0 BRA `(.L_x_9) ;  /* 0x0000000000288947 */ /* 0x006fea0003800000 */
[----:B------:R-:W0:Y:S02]  /*0a80*/  LDC R7, c[0x0][0x634] ;  /* 0x00018d00ff077b82 */ /* 0x000e240000000800 */
[----:B0-----:R-:W-:-:S05]  /*0a90*/  IADD3 R7, P0, R2, R7, RZ ;  /* 0x0000000702077210 */ /* 0x001fca0007f1e0ff */
[----:B------:R-:W-:-:S04]  /*0aa0*/  IMAD.X R19, RZ, RZ, R3, P0 ;  /* 0x000000ffff137224 */ /* 0x000fc800000e0603 */
[----:B------:R-:W-:-:S04]  /*0ab0*/  IMAD.WIDE.U32 R8, R19, R22, RZ ;  /* 0x0000001613087225 */ /* 0x000fc800078e00ff */
[----:B------:R-:W-:-:S04]  /*0ac0*/  IMAD.WIDE.U32 R14, P0, R7, R23, R8 ;  /* 0x00000017070e7225 */ /* 0x000fc80007800008 */
[----:B------:R-:W-:-:S04]  /*0ad0*/  IMAD.WIDE.U32 R8, R7, R22, RZ ;  /* 0x0000001607087225 */ /* 0x000fc800078e00ff */
[----:B------:R-:W-:Y:S01]  /*0ae0*/  IMAD.X R17, RZ, RZ, RZ, P0 ;  /* 0x000000ffff117224 */ /* 0x000fe200000e06ff */
[----:B------:R-:W-:Y:S01]  /*0af0*/  IADD3 RZ, P0, R9, R14, RZ ;  /* 0x0000000e09ff7210 */ /* 0x000fe20007f1e0ff */
[----:B------:R-:W-:-:S04]  /*0b00*/  IMAD.MOV.U32 R16, RZ, RZ, R15 ;  /* 0x000000ffff107224 */ /* 0x000fc800078e000f */
[----:B------:R-:W-:-:S08]  /*0b10*/  IMAD.WIDE.U32.X R8, R19, R23, R16, P0 ;  /* 0x0000001713087225 */ /* 0x000fd000000e0410 */
.L_x_9:
[----:B------:R-:W0:Y:S01]  /*0b20*/  LDC.64 R22, c[0x0][0x640] ;  /* 0x00019000ff167b82 */ /* 0x000e220000000a00 */
[--C-:B------:R-:W-:Y:S01]  /*0b30*/  SHF.R.U64 R27, R8, R18, R9.reuse ;  /* 0x00000012081b7219 */ /* 0x100fe20000001209 */
[----:B------:R-:W-:Y:S01]  /*0b40*/  IMAD R29, R13, R20, R10 ;  /* 0x000000140d1d7224 */ /* 0x000fe200078e020a */
[----:B------:R-:W-:Y:S02]  /*0b50*/  SHF.R.U32.HI R7, RZ, R18, R9 ;  /* 0x00000012ff077219 */ /* 0x000fe40000011609 */
[----:B------:R-:W-:-:S03]  /*0b60*/  IADD3 R11, P0, RZ, -R27, RZ ;  /* 0x8000001bff0b7210 */ /* 0x000fc60007f1e0ff */
[----:B------:R-:W1:Y:S02]  /*0b70*/  LDC R16, c[0x0][0x618] ;  /* 0x00018600ff107b82 */ /* 0x000e640000000800 */
[----:B------:R-:W-:Y:S02]  /*0b80*/  IMAD.X R7, RZ, RZ, ~R7, P0 ;  /* 0x000000ffff077224 */ /* 0x000fe400000e0e07 */
[----:B------:R-:W-:-:S04]  /*0b90*/  IMAD.WIDE.U32 R8, R11, R24, R2 ;  /* 0x000000180b087225 */ /* 0x000fc800078e0002 */
[----:B------:R-:W2:Y:S01]  /*0ba0*/  LDC R15, c[0x0][0x608] ;  /* 0x00018200ff0f7b82 */ /* 0x000ea20000000800 */
[----:B------:R-:W-:-:S04]  /*0bb0*/  IMAD R14, R7, R24, RZ ;  /* 0x00000018070e7224 */ /* 0x000fc800078e02ff */
[----:B------:R-:W-:Y:S02]  /*0bc0*/  IMAD R7, R11, R25, R14 ;  /* 0x000000190b077224 */ /* 0x000fe400078e020e */
[----:B------:R-:W-:Y:S01]  /*0bd0*/  IMAD.MOV.U32 R14, RZ, RZ, -0x1 ;  /* 0xffffffffff0e7424 */ /* 0x000fe200078e00ff */
[----:B------:R-:W3:Y:S01]  /*0be0*/  LDC R21, c[0x0][0x658] ;  /* 0x00019600ff157b82 */ /* 0x000ee20000000800 */
[----:B------:R-:W-:Y:S01]  /*0bf0*/  IMAD.IADD R7, R9, 0x1, R7 ;  /* 0x0000000109077824 */ /* 0x000fe200078e0207 */
[----:B0-----:R-:W-:-:S04]  /*0c00*/  ISETP.NE.U32.AND P0, PT, R22, RZ, PT ;  /* 0x000000ff1600720c */ /* 0x001fc80003f05070 */
[----:B------:R-:W-:Y:S02]  /*0c10*/  ISETP.NE.AND.EX P0, PT, R23, RZ, PT, P0 ;  /* 0x000000ff1700720c */ /* 0x000fe40003f05300 */
[----:B------:R-:W0:Y:S01]  /*0c20*/  LDC R18, c[0x0][0x600] ;  /* 0x00018000ff127b82 */ /* 0x000e220000000800 */
[-CC-:B-1----:R-:W-:Y:S02]  /*0c30*/  SHF.R.U64 R19, R8, R16.reuse, R7.reuse ;  /* 0x0000001008137219 */ /* 0x182fe40000001207 */
[----:B------:R-:W-:Y:S01]  /*0c40*/  SHF.R.U32.HI R8, RZ, R16, R7 ;  /* 0x00000010ff087219 */ /* 0x000fe20000011607 */
[----:B------:R-:W-:-:S04]  /*0c50*/  IMAD.MOV.U32 R16, RZ, RZ, 0x1 ;  /* 0x00000001ff107424 */ /* 0x000fc800078e00ff */
[----:B------:R-:W1:Y:S01]  /*0c60*/  LDC R24, c[0x0][0x648] ;  /* 0x00019200ff187b82 */ /* 0x000e620000000800 */
[-CC-:B--2---:R-:W-:Y:S02]  /*0c70*/  SHF.R.U64 R28, R19, R15.reuse, R8.reuse ;  /* 0x0000000f131c7219 */ /* 0x184fe40000001208 */
[----:B------:R-:W-:-:S05]  /*0c80*/  SHF.R.U32.HI R8, RZ, R15, R8 ;  /* 0x0000000fff087219 */ /* 0x000fca0000011608 */
[----:B------:R-:W2:Y:S01]  /*0c90*/  LDC R26, c[0x0][0x638] ;  /* 0x00018e00ff1a7b82 */ /* 0x000ea20000000800 */
[-CC-:B---3--:R-:W-:Y:S02]  /*0ca0*/  SHF.R.U64 R20, R28, R21.reuse, R8.reuse ;  /* 0x000000151c147219 */ /* 0x188fe40000001208 */
[-C--:B------:R-:W-:Y:S02]  /*0cb0*/  SHF.L.U32 R7, R14, R21.reuse, RZ ;  /* 0x000000150e077219 */ /* 0x080fe400000006ff */
[----:B------:R-:W-:Y:S01]  /*0cc0*/  SHF.R.U32.HI R9, RZ, R21, R8 ;  /* 0x00000015ff097219 */ /* 0x000fe20000011608 */
[----:B------:R-:W-:Y:S01]  /*0cd0*/  IMAD.MOV.U32 R8, RZ, RZ, R20 ;  /* 0x000000ffff087224 */ /* 0x000fe200078e0014 */
[----:B------:R-:W-:Y:S01]  /*0ce0*/  LOP3.LUT R13, RZ, R7, RZ, 0x33, !PT ;  /* 0x00000007ff0d7212 */ /* 0x000fe200078e33ff */
[----:B------:R-:W3:Y:S01]  /*0cf0*/  LDC R25, c[0x0][0x610] ;  /* 0x00018400ff197b82 */ /* 0x000ee20000000800 */
[----:B------:R-:W-:Y:S05]  /*0d00*/  @!P0 BRA `(.L_x_10) ;  /* 0x0000000000288947 */ /* 0x000fea0003800000 */
[----:B------:R-:W4:Y:S02]  /*0d10*/  LDC R7, c[0x0][0x64c] ;  /* 0x00019300ff077b82 */ /* 0x000f240000000800 */
[----:B----4-:R-:W-:-:S05]  /*0d20*/  IADD3 R7, P0, R20, R7, RZ ;  /* 0x0000000714077210 */ /* 0x010fca0007f1e0ff */
        /* <DEDUP_REMOVED lines=8> */
.L_x_10:
[----:B-1----:R-:W-:Y:S01]  /*0db0*/  SHF.R.U64 R9, R8, R24, R9 ;  /* 0x0000001808097219 */ /* 0x002fe20000001209 */
[----:B0-----:R-:W-:Y:S01]  /*0dc0*/  VIADD R10, R18, 0xffffffff ;  /* 0xffffffff120a7836 */ /* 0x001fe20000000000 */
[----:B------:R-:W-:Y:S01]  /*0dd0*/  SHF.L.U32 R7, R16, R21, RZ ;  /* 0x0000001510077219 */ /* 0x000fe200000006ff */
[----:B------:R-:W-:Y:S01]  /*0de0*/  IMAD.MOV.U32 R14, RZ, RZ, 0x1 ;  /* 0x00000001ff0e7424 */ /* 0x000fe200078e00ff */
[----:B------:R-:W-:Y:S01]  /*0df0*/  LOP3.LUT R8, R28, R13, RZ, 0xc0, !PT ;  /* 0x0000000d1c087212 */ /* 0x000fe200078ec0ff */
[----:B------:R-:W-:Y:S01]  /*0e00*/  IMAD.MOV R11, RZ, RZ, -R9 ;  /* 0x000000ffff0b7224 */ /* 0x000fe200078e0a09 */
[----:B------:R-:W-:Y:S02]  /*0e10*/  SEL R12, R12, R29, !P4 ;  /* 0x0000001d0c0c7207 */ /* 0x000fe40006000000 */
[----:B------:R-:W-:Y:S01]  /*0e20*/  LOP3.LUT R10, R19, R10, RZ, 0xc0, !PT ;  /* 0x0000000a130a7212 */ /* 0x000fe200078ec0ff */
[----:B------:R-:W-:Y:S02]  /*0e30*/  IMAD R9, R7, R9, R8 ;  /* 0x0000000907097224 */ /* 0x000fe400078e0208 */
[----:B--2---:R-:W-:-:S02]  /*0e40*/  IMAD R7, R11, R26, R20 ;  /* 0x0000001a0b077224 */ /* 0x004fc400078e0214 */
[----:B---3--:R-:W-:Y:S02]  /*0e50*/  IMAD R12, R9, R25, R12 ;  /* 0x00000019090c7224 */ /* 0x008fe400078e020c */
[----:B------:R-:W-:-:S05]  /*0e60*/  IMAD R7, R7, R18, R10 ;  /* 0x0000001207077224 */ /* 0x000fca00078e020a */
[----:B------:R-:W-:Y:S02]  /*0e70*/  SEL R8, R7, R12, !P4 ;  /* 0x0000000c07087207 */ /* 0x000fe40006000000 */
[----:B------:R-:W-:Y:S01]  /*0e80*/  SEL R9, R12, R7, !P4 ;  /* 0x000000070c097207 */ /* 0x000fe20006000000 */
[----:B------:R-:W-:-:S07]  /*0e90*/  IMAD.MOV.U32 R7, RZ, RZ, R27 ;  /* 0x000000ffff077224 */ /* 0x000fce00078e001b */
.L_x_8:
[----:B------:R-:W-:-:S08]  /*0ea0*/  NOP ;  /* 0x0000000000007918 */ /* 0x000fd00000000000 */
[----:B------:R-:W0:Y:S02]  /*0eb0*/  USETMAXREG.TRY_ALLOC.CTAPOOL UP0, 0xe8 ;  /* 0x000000e8000079c8 */ /* 0x000e240008000600 */
[----:B0-----:R-:W-:-:S13]  /*0ec0*/  PLOP3.LUT P0, PT, PT, PT, UP0, 0x80, 0x0 ;  /* 0x000000000000781c */ /* 0x001fda0003f0f008 */
[----:B------:R-:W-:Y:S05]  /*0ed0*/  @!P0 BRA `(.L_x_8) ;  /* 0xfffffffc00f08947 */ /* 0x000fea000383ffff */
[----:B------:R-:W-:Y:S01]  /*0ee0*/  ULDC.64 UR4, c[0x0][0x598] ;  /* 0x0001660000047ab9 */ /* 0x000fe20000000a00 */
[----:B------:R-:W-:Y:S01]  /*0ef0*/  ULDC.64 UR36, c[0x0][0x208] ;  /* 0x0000820000247ab9 */ /* 0x000fe20000000a00 */
[----:B------:R-:W-:-:S04]  /*0f00*/  ISETP.NE.U32.AND P0, PT, RZ, UR4, PT ;  /* 0x00000004ff007c0c */ /* 0x000fc8000bf05070 */
[----:B------:R-:W-:-:S13]  /*0f10*/  ISETP.NE.AND.EX P0, PT, RZ, UR5, PT, P0 ;  /* 0x00000005ff007c0c */ /* 0x000fda000bf05300 */
[----:B------:R-:W-:Y:S05]  /*0f20*/  @!P0 BRA `(.L_x_11) ;  /* 0x00000000001c8947 */ /* 0x000fea0003800000 */
[----:B------:R-:W0:Y:S02]  /*0f30*/  LDC.64 R10, c[0x0][0x598] ;  /* 0x00016600ff0a7b82 */ /* 0x000e240000000a00 */
[----:B0-----:R-:W2:Y:S02]  /*0f40*/  LDG.E.64 R10, desc[UR36][R10.64] ;  /* 0x000000240a0a7981 */ /* 0x001ea4000c1e1b00 */
[----:B--2---:R-:W-:-:S04]  /*0f50*/  ISETP.NE.U32.AND P0, PT, R10, RZ, PT ;  /* 0x000000ff0a00720c */ /* 0x004fc80003f05070 */
[----:B------:R-:W-:-:S13]  /*0f60*/  ISETP.NE.AND.EX P0, PT, R11, RZ, PT, P0 ;  /* 0x000000ff0b00720c */ /* 0x000fda0003f05300 */
[----:B------:R-:W-:Y:S05]  /*0f70*/  @!P0 BRA `(.L_x_11) ;  /* 0x0000000000088947 */ /* 0x000fea0003800000 */
[----:B------:R0:W5:Y:S01]  /*0f80*/  LD.E R10, desc[UR36][R10.64] ;  /* 0x000000240a0a7980 */ /* 0x000162000c101900 */
[----:B------:R-:W-:Y:S05]  /*0f90*/  BRA `(.L_x_12) ;  /* 0x0000000000207947 */ /* 0x000fea0003800000 */
.L_x_11:
[----:B------:R-:W-:Y:S02]  /*0fa0*/  ULDC.64 UR4, c[0x0][0x588] ;  /* 0x0001620000047ab9 */ /* 0x000fe40000000a00 */
[----:B------:R-:W-:-:S04]  /*0fb0*/  ISETP.NE.U32.AND P0, PT, RZ, UR4, PT ;  /* 0x00000004ff007c0c */ /* 0x000fc8000bf05070 */
[----:B------:R-:W-:-:S13]  /*0fc0*/  ISETP.NE.AND.EX P0, PT, RZ, UR5, PT, P0 ;  /* 0x00000005ff007c0c */ /* 0x000fda000bf05300 */
[----:B------:R-:W-:Y:S05]  /*0fd0*/  @!P0 BRA `(.L_x_13) ;  /* 0x00000000000c8947 */ /* 0x000fea0003800000 */
[----:B------:R-:W0:Y:S02]  /*0fe0*/  LDC.64 R10, c[0x0][0x588] ;  /* 0x00016200ff0a7b82 */ /* 0x000e240000000a00 */
[----:B0-----:R1:W5:Y:S01]  /*0ff0*/  LDG.E R10, desc[UR36][R10.64] ;  /* 0x000000240a0a7981 */ /* 0x001362000c1e1900 */
[----:B------:R-:W-:Y:S05]  /*1000*/  BRA `(.L_x_12) ;  /* 0x0000000000047947 */ /* 0x000fea0003800000 */
.L_x_13:
[----:B------:R-:W2:Y:S02]  /*1010*/  LDC R10, c[0x0][0x580] ;  /* 0x00016000ff0a7b82 */ /* 0x000ea40000000800 */
.L_x_12:
[----:B------:R-:W-:Y:S02]  /*1020*/  ULDC.64 UR4, c[0x0][0x5a0] ;  /* 0x0001680000047ab9 */ /* 0x000fe40000000a00 */
[----:B------:R-:W-:-:S04]  /*1030*/  ISETP.NE.U32.AND P0, PT, RZ, UR4, PT ;  /* 0x00000004ff007c0c */ /* 0x000fc8000bf05070 */
[----:B------:R-:W-:-:S13]  /*1040*/  ISETP.NE.AND.EX P0, PT, RZ, UR5, PT, P0 ;  /* 0x00000005ff007c0c */ /* 0x000fda000bf05300 */
[----:B------:R-:W-:Y:S05]  /*1050*/  @!P0 BRA `(.L_x_14) ;  /* 0x00000000001c8947 */ /* 0x000fea0003800000 */
[----:B------:R-:W3:Y:S02]  /*1060*/  LDC.64 R12, c[0x0][0x5a0] ;  /* 0x00016800ff0c7b82 */ /* 0x000ee40000000a00 */
[----:B---3--:R-:W3:Y:S02]  /*1070*/  LDG.E.64 R12, desc[UR36][R12.64] ;  /* 0x000000240c0c7981 */ /* 0x008ee4000c1e1b00 */
[----:B---3--:R-:W-:-:S04]  /*1080*/  ISETP.NE.U32.AND P0, PT, R12, RZ, PT ;  /* 0x000000ff0c00720c */ /* 0x008fc80003f05070 */
[----:B------:R-:W-:-:S13]  /*1090*/  ISETP.NE.AND.EX P0, PT, R13, RZ, PT, P0 ;  /* 0x000000ff0d00720c */ /* 0x000fda0003f05300 */
[----:B------:R-:W-:Y:S05]  /*10a0*/  @!P0 BRA `(.L_x_14) ;  /* 0x0000000000088947 */ /* 0x000fea0003800000 */
[----:B01----:R0:W5:Y:S01]  /*10b0*/  LD.E R11, desc[UR36][R12.64] ;  /* 0x000000240c0b7980 */ /* 0x003162000c101900 */
[----:B------:R-:W-:Y:S05]  /*10c0*/  BRA `(.L_x_15) ;  /* 0x0000000000207947 */ /* 0x000fea0003800000 */
.L_x_14:
[----:B------:R-:W-:Y:S02]  /*10d0*/  ULDC.64 UR4, c[0x0][0x590] ;  /* 0x0001640000047ab9 */ /* 0x000fe40000000a00 */
[----:B------:R-:W-:-:S04]  /*10e0*/  ISETP.NE.U32.AND P0, PT, RZ, UR4, PT ;  /* 0x00000004ff007c0c */ /* 0x000fc8000bf05070 */
[----:B------:R-:W-:-:S13]  /*10f0*/  ISETP.NE.AND.EX P0, PT, RZ, UR5, PT, P0 ;  /* 0x00000005ff007c0c */ /* 0x000fda000bf05300 */
[----:B------:R-:W-:Y:S05]  /*1100*/  @!P0 BRA `(.L_x_16) ;  /* 0x00000000000c8947 */ /* 0x000fea0003800000 */
[----:B------:R-:W0:Y:S02]  /*1110*/  LDC.64 R12, c[0x0][0x590] ;  /* 0x00016400ff0c7b82 */ /* 0x000e240000000a00 */
[----:B01----:R1:W5:Y:S01]  /*1120*/  LDG.E R11, desc[UR36][R12.64] ;  /* 0x000000240c0b7981 */ /* 0x003362000c1e1900 */
[----:B------:R-:W-:Y:S05]  /*1130*/  BRA `(.L_x_15) ;  /* 0x0000000000047947 */ /* 0x000fea0003800000 */
.L_x_16:
[----:B01----:R-:W3:Y:S02]  /*1140*/  LDC R11, c[0x0][0x584] ;  /* 0x00016100ff0b7b82 */ /* 0x003ee40000000800 */
.L_x_15:
[----:B------:R-:W-:-:S13]  /*1150*/  LOP3.LUT P0, RZ, R14, 0xff, RZ, 0xc0, !PT ;  /* 0x000000ff0eff7812 */ /* 0x000fda000780c0ff */
[----:B------:R-:W-:Y:S05]  /*1160*/  @!P0 EXIT ;  /* 0x000000000000894d */ /* 0x000fea0003800000 */
[----:B------:R-:W-:Y:S01]  /*1170*/  ULDC UR4, c[0x0][0x28c] ;  /* 0x0000a30000047ab9 */ /* 0x000fe20000000800 */
[----:B------:R-:W-:Y:S01]  /*1180*/  LOP3.LUT R172, R4, 0x1, RZ, 0xfc, !PT ;  /* 0x0000000104ac7812 */ /* 0x000fe200078efcff */
[----:B------:R-:W-:-:S04]  /*1190*/  UIADD3 UR4, UR4, 0x7f, URZ ;  /* 0x0000007f04047890 */ /* 0x000fc8000fffe03f */
[----:B------:R-:W-:-:S04]  /*11a0*/  USHF.R.S32.HI UR5, URZ, 0x1f, UR4 ;  /* 0x0000001f3f057899 */ /* 0x000fc80008011404 */
[----:B------:R-:W-:-:S03]  /*11b0*/  ULEA.HI UR5, UR5, UR4, URZ, 0x7 ;  /* 0x0000000405057291 */ /* 0x000fc6000f8f383f */
[----:B------:R-:W-:Y:S01]  /*11c0*/  UMOV UR4, URZ ;  /* 0x0000003f00047c82 */ /* 0x000fe20008000000 */
[----:B------:R-:W-:-:S03]  /*11d0*/  USHF.R.S32.HI UR11, URZ, 0x7, UR5 ;  /* 0x000000073f0b7899 */ /* 0x000fc60008011405 */
[----:B------:R-:W-:-:S09]  /*11e0*/  UMOV UR5, URZ ;  /* 0x0000003f00057c82 */ /* 0x000fd20008000000 */
.L_x_203:
[----:B01----:R-:W-:Y:S01]  /*11f0*/  LOP3.LUT R12, R0, 0x80, RZ, 0xc0, !PT ;  /* 0x00000080000c7812 */ /* 0x003fe200078ec0ff */
[----:B------:R-:W0:Y:S01]  /*1200*/  S2UR UR10, SR_CgaCtaId ;  /* 0x00000000000a79c3 */ /* 0x000e220000008800 */
[----:B------:R-:W-:Y:S01]  /*1210*/  UMOV UR9, 0x400 ;  /* 0x0000040000097882 */ /* 0x000fe20000000000 */
[----:B------:R-:W-:Y:S01]  /*1220*/  UMOV UR6, URZ ;  /* 0x0000003f00067c82 */ /* 0x000fe20008000000 */
[----:B------:R-:W-:Y:S01]  /*1230*/  SHF.R.U32.HI R16, RZ, 0x7, R12 ;  /* 0x00000007ff107819 */ /* 0x000fe2000001160c */
[----:B------:R-:W-:Y:S01]  /*1240*/  UMOV UR12, URZ ;  /* 0x0000003f000c7c82 */ /* 0x000fe20008000000 */
[----:B------:R-:W-:Y:S01]  /*1250*/  UMOV UR13, URZ ;  /* 0x0000003f000d7c82 */ /* 0x000fe20008000000 */
[----:B------:R-:W-:Y:S02]  /*1260*/  CS2R R14, SRZ ;  /* 0x00000000000e7805 */ /* 0x000fe4000001ff00 */
[----:B------:R-:W-:Y:S01]  /*1270*/  CS2R R18, SRZ ;  /* 0x0000000000127805 */ /* 0x000fe2000001ff00 */
[----:B------:R-:W1:Y:S01]  /*1280*/  LDC R12, c[0x0][0x28c] ;  /* 0x0000a300ff0c7b82 */ /* 0x000e620000000800 */
[----:B----4-:R-:W4:Y:S01]  /*1290*/  SHFL.IDX PT, R16, R16, RZ, 0x1f ;  /* 0x00001fff10107589 */ /* 0x010f2200000e0000 */
[----:B------:R-:W-:-:S02]  /*12a0*/  CS2R R20, SRZ ;  /* 0x0000000000147805 */ /* 0x000fc4000001ff00 */
[----:B------:R-:W-:Y:S02]  /*12b0*/  CS2R R22, SRZ ;  /* 0x0000000000167805 */ /* 0x000fe4000001ff00 */
[----:B------:R-:W-:Y:S02]  /*12c0*/  CS2R R104, SRZ ;  /* 0x0000000000687805 */ /* 0x000fe4000001ff00 */
[----:B------:R-:W-:Y:S02]  /*12d0*/  CS2R R106, SRZ ;  /* 0x00000000006a7805 */ /* 0x000fe4000001ff00 */
[----:B------:R-:W-:Y:S02]  /*12e0*/  CS2R R108, SRZ ;  /* 0x00000000006c7805 */ /* 0x000fe4000001ff00 */
[----:B------:R-:W-:Y:S02]  /*12f0*/  CS2R R110, SRZ ;  /* 0x00000000006e7805 */ /* 0x000fe4000001ff00 */
[----:B------:R-:W-:-:S02]  /*1300*/  CS2R R112, SRZ ;  /* 0x0000000000707805 */ /* 0x000fc4000001ff00 */
[----:B------:R-:W-:Y:S02]  /*1310*/  CS2R R114, SRZ ;  /* 0x0000000000727805 */ /* 0x000fe4000001ff00 */
[----:B------:R-:W-:Y:S02]  /*1320*/  CS2R R116, SRZ ;  /* 0x0000000000747805 */ /* 0x000fe4000001ff00 */
[----:B------:R-:W-:Y:S02]  /*1330*/  CS2R R118, SRZ ;  /* 0x0000000000767805 */ /* 0x000fe4000001ff00 */
[----:B------:R-:W-:Y:S02]  /*1340*/  CS2R R120, SRZ ;  /* 0x0000000000787805 */ /* 0x000fe4000001ff00 */
[----:B------:R-:W-:Y:S02]  /*1350*/  CS2R R122, SRZ ;  /* 0x00000000007a7805 */ /* 0x000fe4000001ff00 */
[----:B------:R-:W-:-:S02]  /*1360*/  CS2R R124, SRZ ;  /* 0x00000000007c7805 */ /* 0x000fc4000001ff00 */
[----:B------:R-:W-:Y:S01]  /*1370*/  CS2R R126, SRZ ;  /* 0x00000000007e7805 */ /* 0x000fe2000001ff00 */
[----:B0-----:R-:W-:Y:S01]  /*1380*/  ULEA UR9, UR10, UR9, 0x18 ;  /* 0x000000090a097291 */ /* 0x001fe2000f8ec03f */
[----:B------:R-:W-:Y:S02]  /*1390*/  CS2R R128, SRZ ;  /* 0x0000000000807805 */ /* 0x000fe4000001ff00 */
[----:B------:R-:W-:Y:S02]  /*13a0*/  CS2R R130, SRZ ;  /* 0x0000000000827805 */ /* 0x000fe4000001ff00 */
[----:B------:R-:W-:Y:S02]  /*13b0*/  CS2R R132, SRZ ;  /* 0x0000000000847805 */ /* 0x000fe4000001ff00 */
[----:B------:R-:W-:Y:S02]  /*13c0*/  CS2R R134, SRZ ;  /* 0x0000000000867805 */ /* 0x000fe4000001ff00 */
[----:B------:R-:W-:-:S02]  /*13d0*/  CS2R R136, SRZ ;  /* 0x0000000000887805 */ /* 0x000fc4000001ff00 */
[----:B------:R-:W-:Y:S02]  /*13e0*/  CS2R R138, SRZ ;  /* 0x00000000008a7805 */ /* 0x000fe4000001ff00 */
[----:B------:R-:W-:Y:S02]  /*13f0*/  CS2R R140, SRZ ;  /* 0x00000000008c7805 */ /* 0x000fe4000001ff00 */
[----:B-1----:R-:W-:Y:S02]  /*1400*/  ISETP.GE.AND P0, PT, R12, 0x1, PT ;  /* 0x000000010c00780c */ /* 0x002fe40003f06270 */
[----:B------:R-:W-:Y:S02]  /*1410*/  CS2R R12, SRZ ;  /* 0x00000000000c7805 */ /* 0x000fe4000001ff00 */
[----:B----4-:R-:W-:Y:S02]  /*1420*/  R2UR UR7, R16 ;  /* 0x00000000100772ca */ /* 0x010fe400000e0000 */
        /* <DEDUP_REMOVED lines=11> */
[----:B------:R-:W-:Y:S01]  /*14e0*/  CS2R R162, SRZ ;  /* 0x0000000000a27805 */ /* 0x000fe2000001ff00 */
[----:B------:R-:W-:Y:S01]  /*14f0*/  ULEA.HI UR8, UR7, UR7, URZ, 0x1 ;  /* 0x0000000707087291 */ /* 0x000fe2000f8f083f */
[----:B------:R-:W-:-:S02]  /*1500*/  CS2R R164, SRZ ;  /* 0x0000000000a47805 */ /* 0x000fc4000001ff00 */
[----:B------:R-:W-:Y:S02]  /*1510*/  CS2R R166, SRZ ;  /* 0x0000000000a67805 */ /* 0x000fe4000001ff00 */
[----:B------:R-:W-:Y:S01]  /*1520*/  CS2R R168, SRZ ;  /* 0x0000000000a87805 */ /* 0x000fe2000001ff00 */
[----:B------:R-:W-:Y:S01]  /*1530*/  ULOP3.LUT UR8, UR8, 0x7fffe, URZ, 0xc0, !UPT ;  /* 0x0007fffe08087892 */ /* 0x000fe2000f8ec03f */
[----:B------:R-:W-:Y:S01]  /*1540*/  CS2R R170, SRZ ;  /* 0x0000000000aa7805 */ /* 0x000fe2000001ff00 */
[----:B------:R-:W-:Y:S01]  /*1550*/  IMAD.U32 R177, RZ, RZ, UR4 ;  /* 0x00000004ffb17e24 */ /* 0x000fe2000f8e00ff */
[----:B------:R-:W-:Y:S01]  /*1560*/  CS2R R96, SRZ ;  /* 0x0000000000607805 */ /* 0x000fe2000001ff00 */
[----:B------:R-:W-:Y:S01]  /*1570*/  UIADD3 UR8, UR7, -UR8, URZ ;  /* 0x8000000807087290 */ /* 0x000fe2000fffe03f */
[----:B------:R-:W-:Y:S02]  /*1580*/  CS2R R98, SRZ ;  /* 0x0000000000627805 */ /* 0x000fe4000001ff00 */
[----:B------:R-:W-:Y:S01]  /*1590*/  CS2R R100, SRZ ;  /* 0x0000000000647805 */ /* 0x000fe2000001ff00 */
[----:B------:R-:W-:Y:S01]  /*15a0*/  UMOV UR7, UR5 ;  /* 0x0000000500077c82 */ /* 0x000fe20008000000 */
[----:B------:R-:W-:Y:S01]  /*15b0*/  ULEA UR8, UR8, UR9, 0xd ;  /* 0x0000000908087291 */ /* 0x000fe2000f8e683f */
[----:B------:R-:W-:-:S02]  /*15c0*/  CS2R R102, SRZ ;  /* 0x0000000000667805 */ /* 0x000fc4000001ff00 */
[----:B------:R-:W-:Y:S02]  /*15d0*/  CS2R R88, SRZ ;  /* 0x0000000000587805 */ /* 0x000fe4000001ff00 */
[----:B------:R-:W-:Y:S01]  /*15e0*/  CS2R R90, SRZ ;  /* 0x00000000005a7805 */ /* 0x000fe2000001ff00 */
[----:B------:R-:W-:Y:S01]  /*15f0*/  UIADD3 UR8, UR8, 0x100, URZ ;  /* 0x0000010008087890 */ /* 0x000fe2000fffe03f */
[----:B------:R-:W-:Y:S02]  /*1600*/  CS2R R92, SRZ ;  /* 0x00000000005c7805 */ /* 0x000fe4000001ff00 */
[----:B------:R-:W-:Y:S02]  /*1610*/  CS2R R94, SRZ ;  /* 0x00000000005e7805 */ /* 0x000fe4000001ff00 */
[----:B------:R-:W-:Y:S01]  /*1620*/  CS2R R80, SRZ ;  /* 0x0000000000507805 */ /* 0x000fe2000001ff00 */
[----:B------:R-:W-:Y:S01]  /*1630*/  USHF.R.U32.HI UR8, URZ, 0x4, UR8 ;  /* 0x000000043f087899 */ /* 0x000fe20008011608 */
[----:B------:R-:W-:-:S02]  /*1640*/  CS2R R82, SRZ ;  /* 0x0000000000527805 */ /* 0x000fc4000001ff00 */
[----:B------:R-:W-:Y:S02]  /*1650*/  CS2R R84, SRZ ;  /* 0x0000000000547805 */ /* 0x000fe4000001ff00 */
[----:B------:R-:W-:Y:S01]  /*1660*/  CS2R R86, SRZ ;  /* 0x0000000000567805 */ /* 0x000fe2000001ff00 */
[----:B------:R-:W-:Y:S01]  /*1670*/  ULOP3.LUT UR10, UR8, 0x3fff, URZ, 0xc0, !UPT ;  /* 0x00003fff080a7892 */ /* 0x000fe2000f8ec03f */
        /* <DEDUP_REMOVED lines=23> */
[----:B--2---:R-:W-:Y:S02]  /*17f0*/  CS2R R38, SRZ ;  /* 0x0000000000267805 */ /* 0x004fe4000001ff00 */
[----:B------:R-:W-:Y:S02]  /*1800*/  CS2R R24, SRZ ;  /* 0x0000000000187805 */ /* 0x000fe4000001ff00 */
[----:B------:R-:W-:Y:S02]  /*1810*/  CS2R R26, SRZ ;  /* 0x00000000001a7805 */ /* 0x000fe4000001ff00 */
[----:B------:R-:W-:Y:S02]  /*1820*/  CS2R R28, SRZ ;  /* 0x00000000001c7805 */ /* 0x000fe4000001ff00 */
[----:B------:R-:W-:Y:S01]  /*1830*/  CS2R R30, SRZ ;  /* 0x00000000001e7805 */ /* 0x000fe2000001ff00 */
[----:B------:R-:W-:Y:S06]  /*1840*/  @!P0 BRA `(.L_x_17) ;  /* 0x0000001400008947 */ /* 0x000fec0003800000 */
[----:B------:R-:W-:-:S13]  /*1850*/  ISETP.NE.AND P1, PT, R172, 0x3, PT ;  /* 0x00000003ac00780c */ /* 0x000fda0003f25270 */
[----:B------:R-:W-:Y:S05]  /*1860*/  @!P1 BRA `(.L_x_18) ;  /* 0x0000000000049947 */ /* 0x000fea0003800000 */
[----:B------:R-:W-:Y:S01]  /*1870*/  BPT.TRAP 0x1 ;  /* 0x000000040000795c */ /* 0x000fe20000300000 */
.L_x_18:
[----:B------:R-:W-:Y:S01]  /*1880*/  ULEA UR7, UR5, UR9, 0x3 ;  /* 0x0000000905077291 */ /* 0x000fe2000f8e183f */
[----:B------:R-:W-:-:S05]  /*1890*/  IMAD.U32 R13, RZ, RZ, UR4 ;  /* 0x00000004ff0d7e24 */ /* 0x000fca000f8e00ff */
[----:B------:R-:W-:-:S04]  /*18a0*/  SHF.L.U32 R13, R13, 0x1f, RZ ;  /* 0x0000001f0d0d7819 */ /* 0x000fc800000006ff */
[----:B------:R0:W1:Y:S01]  /*18b0*/  SYNCS.PHASECHK.TRANS64.TRYWAIT P0, [UR7], R13 ;  /* 0x0000000dff0075a7 */ /* 0x0000620008000147 */
[----:B------:R-:W-:Y:S05]  /*18c0*/  @!P1 BRA `(.L_x_19) ;  /* 0x0000000000049947 */ /* 0x000fea0003800000 */
[----:B------:R-:W-:Y:S01]  /*18d0*/  BPT.TRAP 0x1 ;  /* 0x000000040000795c */ /* 0x000fe20000300000 */
.L_x_19:
[----:B------:R-:W-:Y:S01]  /*18e0*/  UMOV UR6, 0x4 ;  /* 0x0000000400067882 */ /* 0x000fe20000000000 */
[----:B------:R-:W-:Y:S01]  /*18f0*/  IMAD.MOV.U32 R12, RZ, RZ, RZ ;  /* 0x000000ffff0c7224 */ /* 0x000fe200078e00ff */
[----:B-1----:R-:W-:Y:S06]  /*1900*/  @P0 BRA `(.L_x_20) ;  /* 0x0000000000080947 */ /* 0x002fec0003800000 */
[----:B------:R-:W1:Y:S02]  /*1910*/  SYNCS.PHASECHK.TRANS64.TRYWAIT P0, [UR7], R13 ;  /* 0x0000000dff0075a7 */ /* 0x000e640008000147 */
[----:B-1----:R-:W-:Y:S05]  /*1920*/  @!P0 BRA `(.L_x_21) ;  /* 0x000000a400688947 */ /* 0x002fea0003800000 */
.L_x_20:
[----:B------:R-:W-:Y:S01]  /*1930*/  UIADD3 UR7, UR9, 0x28100, URZ ;  /* 0x0002810009077890 */ /* 0x000fe2000fffe03f */
[----:B------:R-:W-:Y:S01]  /*1940*/  WARPGROUP.ARRIVE ;  /* 0x00000000000079c5 */ /* 0x000fe20000000000 */
[----:B------:R-:W-:Y:S01]  /*1950*/  ULOP3.LUT UR8, UR10, 0x10000, URZ, 0xfc, !UPT ;  /* 0x000100000a087892 */ /* 0x000fe2000f8efc3f */
[----:B01----:R-:W-:Y:S01]  /*1960*/  IMAD.MOV.U32 R13, RZ, RZ, RZ ;  /* 0x000000ffff0d7224 */ /* 0x003fe200078e00ff */
[----:B------:R-:W-:Y:S01]  /*1970*/  USHF.R.U32.HI UR7, URZ, 0x4, UR7 ;  /* 0x000000043f077899 */ /* 0x000fe20008011607 */
[----:B------:R-:W-:Y:S01]  /*1980*/  CS2R R14, SRZ ;  /* 0x00000000000e7805 */ /* 0x000fe2000001ff00 */
[----:B------:R-:W-:Y:S01]  /*1990*/  ULEA UR8, UR5, UR8, 0xb ;  /* 0x0000000805087291 */ /* 0x000fe2000f8e583f */
[----:B------:R-:W-:Y:S01]  /*19a0*/  CS2R R16, SRZ ;  /* 0x0000000000107805 */ /* 0x000fe2000001ff00 */
[----:B------:R-:W-:Y:S01]  /*19b0*/  ULOP3.LUT UR7, UR7, 0x3fff, URZ, 0xc0, !UPT ;  /* 0x00003fff07077892 */ /* 0x000fe2000f8ec03f */
[----:B------:R-:W-:Y:S01]  /*19c0*/  CS2R R18, SRZ ;  /* 0x0000000000127805 */ /* 0x000fe2000001ff00 */
[----:B------:R-:W-:Y:S01]  /*19d0*/  UMOV UR17, 0x40000040 ;  /* 0x4000004000117882 */ /* 0x000fe20000000000 */
[----:B------:R-:W-:Y:S01]  /*19e0*/  UMOV UR19, 0x40000040 ;  /* 0x4000004000137882 */ /* 0x000fe20000000000 */
[----:B------:R-:W-:Y:S01]  /*19f0*/  ULOP3.LUT UR7, UR7, 0x10000, URZ, 0xfc, !UPT ;  /* 0x0001000007077892 */ /* 0x000fe2000f8efc3f */
[----:B------:R-:W-:Y:S01]  /*1a00*/  CS2R R20, SRZ ;  /* 0x0000000000147805 */ /* 0x000fe2000001ff00 */
[----:B------:R-:W-:Y:S01]  /*1a10*/  UMOV UR16, UR8 ;  /* 0x0000000800107c82 */ /* 0x000fe20008000000 */
[----:B------:R-:W-:Y:S01]  /*1a20*/  UMOV UR21, UR17 ;  /* 0x0000001100157c82 */ /* 0x000fe20008000000 */
[----:B------:R-:W-:Y:S01]  /*1a30*/  UIMAD UR12, UR5, 0x280, UR7 ;  /* 0x00000280050c78a4 */ /* 0x000fe2000f8e0207 */
[----:B------:R-:W-:Y:S01]  /*1a40*/  CS2R R22, SRZ ;  /* 0x0000000000167805 */ /* 0x000fe2000001ff00 */
[----:B------:R-:W-:Y:S01]  /*1a50*/  UIADD3 UR7, UR8, 0x400, URZ ;  /* 0x0000040008077890 */ /* 0x000fe2000fffe03f */
        /* <DEDUP_REMOVED lines=9> */
[----:B------:R-:W-:Y:S01]  /*1af0*/  UMOV UR18, UR12 ;  /* 0x0000000c00127c82 */ /* 0x000fe20008000000 */
[----:B------:R-:W-:Y:S01]  /*1b00*/  UMOV UR20, UR16 ;  /* 0x0000001000147c82 */ /* 0x000fe20008000000 */
[----:B------:R-:W-:Y:S01]  /*1b10*/  UMOV UR23, 0x40000040 ;  /* 0x4000004000177882 */ /* 0x000fe20000000000 */
[----:B------:R-:W-:Y:S01]  /*1b20*/  QGMMA.64x16x32.F32.E4M3.E4M3 R96, gdesc[UR16], RZ, !UPT ;  /* 0x00200000106079f3 */ /* 0x000fe2000c7008ff */
        /* <DEDUP_REMOVED lines=12> */
[----:B------:R-:W-:Y:S01]  /*1bf0*/  UIADD3 UR16, UR8, 0x2, URZ ;  /* 0x0000000208107890 */ /* 0x000fe2000fffe03f */
[----:B------:R-:W-:Y:S01]  /*1c00*/  CS2R R114, SRZ ;  /* 0x0000000000727805 */ /* 0x000fe2000001ff00 */
[----:B------:R-:W-:Y:S01]  /*1c10*/  UMOV UR17, 0x40000040 ;  /* 0x4000004000117882 */ /* 0x000fe20000000000 */
[----:B------:R-:W-:Y:S01]  /*1c20*/  QGMMA.64x16x32.F32.E4M3.E4M3 R32, gdesc[UR32], RZ, !UPT ;  /* 0x00200000202079f3 */ /* 0x000fe2000c7008ff */
[----:B------:R-:W-:Y:S01]  /*1c30*/  UMOV UR32, UR7 ;  /* 0x0000000700207c82 */ /* 0x000fe20008000000 */
[----:B------:R-:W-:Y:S01]  /*1c40*/  UMOV UR33, 0x40000040 ;  /* 0x4000004000217882 */ /* 0x000fe20000000000 */
[----:B------:R-:W-:Y:S01]  /*1c50*/  UMOV UR28, UR32 ;  /* 0x00000020001c7c82 */ /* 0x000fe20008000000 */
[----:B------:R-:W-:Y:S01]  /*1c60*/  UMOV UR29, UR33 ;  /* 0x00000021001d7c82 */ /* 0x000fe20008000000 */
[----:B------:R-:W-:Y:S01]  /*1c70*/  QGMMA.64x16x32.F32.E4M3.E4M3 R24, gdesc[UR32], RZ, !UPT ;  /* 0x00200000201879f3 */ /* 0x000fe2000c7008ff */
[----:B------:R-:W-:Y:S01]  /*1c80*/  UMOV UR24, UR32 ;  /* 0x0000002000187c82 */ /* 0x000fe20008000000 */
[----:B------:R-:W-:Y:S01]  /*1c90*/  UMOV UR25, UR33 ;  /* 0x0000002100197c82 */ /* 0x000fe20008000000 */
[----:B------:R-:W-:Y:S01]  /*1ca0*/  UMOV UR20, UR32 ;  /* 0x0000002000147c82 */ /* 0x000fe20008000000 */
[----:B------:R-:W-:Y:S01]  /*1cb0*/  QGMMA.64x16x32.F32.E4M3.E4M3 R40, gdesc[UR28], RZ, !UPT ;  /* 0x002000001c2879f3 */ /* 0x000fe2000c7008ff */
[----:B------:R-:W-:Y:S01]  /*1cc0*/  UMOV UR21, UR33 ;  /* 0x0000002100157c82 */ /* 0x000fe20008000000 */
[----:B------:R-:W-:Y:S01]  /*1cd0*/  UMOV UR34, UR18 ;  /* 0x0000001200227c82 */ /* 0x000fe20008000000 */
[----:B------:R-:W-:Y:S01]  /*1ce0*/  UMOV UR35, UR19 ;  /* 0x0000001300237c82 */ /* 0x000fe20008000000 */
[----:B------:R-:W-:Y:S01]  /*1cf0*/  QGMMA.64x16x32.F32.E4M3.E4M3 R56, gdesc[UR24], RZ, !UPT ;  /* 0x00200000183879f3 */ /* 0x000fe2000c7008ff */
[----:B------:R-:W-:Y:S01]  /*1d00*/  UIADD3 UR18, UR12, 0x2, URZ ;  /* 0x000000020c127890 */ /* 0x000fe2000fffe03f */
[----:B------:R-:W-:Y:S01]  /*1d10*/  CS2R R116, SRZ ;  /* 0x0000000000747805 */ /* 0x000fe2000001ff00 */
[----:B------:R-:W-:Y:S01]  /*1d20*/  UIADD3 UR26, UR12, 0x102, URZ ;  /* 0x000001020c1a7890 */ /* 0x000fe2000fffe03f */
[----:B------:R-:W-:Y:S01]  /*1d30*/  QGMMA.64x16x32.F32.E4M3.E4M3 R72, gdesc[UR20], RZ, !UPT ;  /* 0x00200000144879f3 */ /* 0x000fe2000c7008ff */
[----:B------:R-:W-:Y:S01]  /*1d40*/  UIADD3 UR22, UR12, 0x82, URZ ;  /* 0x000000820c167890 */ /* 0x000fe2000fffe03f */
[----:B------:R-:W-:Y:S01]  /*1d50*/  CS2R R118, SRZ ;  /* 0x0000000000767805 */ /* 0x000fe2000001ff00 */
[----:B------:R-:W-:Y:S01]  /*1d60*/  UIADD3 UR30, UR12, 0x182, URZ ;  /* 0x000001820c1e7890 */ /* 0x000fe2000fffe03f */
[----:B------:R-:W-:Y:S01]  /*1d70*/  QGMMA.64x16x32.F32.E4M3.E4M3 R88, gdesc[UR32], RZ, !UPT ;  /* 0x00200000205879f3 */ /* 0x000fe2000c7008ff */
[----:B------:R-:W-:Y:S01]  /*1d80*/  UIADD3 UR34, UR12, 0x202, URZ ;  /* 0x000002020c227890 */ /* 0x000fe2000fffe03f */
[----:B------:R-:W-:Y:S01]  /*1d90*/  CS2R R120, SRZ ;  /* 0x0000000000787805 */ /* 0x000fe2000001ff00 */
[----:B------:R-:W-:Y:S01]  /*1da0*/  UMOV UR19, 0x40000040 ;  /* 0x4000004000137882 */ /* 0x000fe20000000000 */
[----:B------:R-:W-:Y:S01]  /*1db0*/  UIADD3 UR7, UR8, 0x402, URZ ;  /* 0x0000040208077890 */ /* 0x000fe2000fffe03f */
[----:B------:R-:W-:Y:S01]  /*1dc0*/  CS2R R122, SRZ ;  /* 0x00000000007a7805 */ /* 0x000fe2000001ff00 */
[----:B------:R-:W-:Y:S01]  /*1dd0*/  UMOV UR20, UR16 ;  /* 0x0000001000147c82 */ /* 0x000fe20008000000 */
[----:B------:R-:W-:Y:S01]  /*1de0*/  UMOV UR21, UR17 ;  /* 0x0000001100157c82 */ /* 0x000fe20008000000 */
[----:B------:R-:W-:Y:S01]  /*1df0*/  UMOV UR23, 0x40000040 ;  /* 0x4000004000177882 */ /* 0x000fe20000000000 */
[----:B------:R-:W-:Y:S01]  /*1e00*/  UMOV UR24, UR16 ;  /* 0x0000001000187c82 */ /* 0x000fe20008000000 */
[----:B------:R-:W-:Y:S01]  /*1e10*/  UMOV UR25, UR17 ;  /* 0x0000001100197c82 */ /* 0x000fe20008000000 */
[----:B------:R-:W-:Y:S01]  /*1e20*/  UMOV UR27, 0x40000040 ;  /* 0x40000040001b7882 */ /* 0x000fe20000000000 */
[----:B------:R-:W-:Y:S01]  /*1e30*/  UMOV UR28, UR16 ;  /* 0x00000010001c7c82 */ /* 0x000fe20008000000 */
[----:B------:R-:W-:Y:S01]  /*1e40*/  UMOV UR29, UR17 ;  /* 0x00000011001d7c82 */ /* 0x000fe20008000000 */
[----:B------:R-:W-:Y:S01]  /*1e50*/  UMOV UR31, 0x40000040 ;  /* 0x40000040001f7882 */ /* 0x000fe20000000000 */
[----:B------:R-:W-:Y:S01]  /*1e60*/  QGMMA.64x16x32.F32.E4M3.E4M3 R96, gdesc[UR16], R96 ;  /* 0x00200000106079f3 */ /* 0x000fe20008700860 */
[----:B------:R-:W-:Y:S01]  /*1e70*/  UMOV UR32, UR16 ;  /* 0x0000001000207c82 */ /* 0x000fe20008000000 */
[----:B------:R-:W-:Y:S01]  /*1e80*/  UMOV UR33, UR17 ;  /* 0x0000001100217c82 */ /* 0x000fe20008000000 */
[----:B------:R-:W-:Y:S01]  /*1e90*/  UMOV UR35, 0x40000040 ;  /* 0x4000004000237882 */ /* 0x000fe20000000000 */
[----:B------:R-:W-:Y:S01]  /*1ea0*/  QGMMA.64x16x32.F32.E4M3.E4M3 R80, gdesc[UR20], R80 ;  /* 0x00200000145079f3 */ /* 0x000fe20008700850 */
[----:B------:R-:W-:Y:S01]  /*1eb0*/  UIADD3 UR14, UR12, 0x186, URZ ;  /* 0x000001860c0e7890 */ /* 0x000fe2000fffe03f */
[----:B------:R-:W-:Y:S01]  /*1ec0*/  CS2R R124, SRZ ;  /* 0x00000000007c7805 */ /* 0x000fe2000001ff00 */
[----:B------:R-:W-:Y:S01]  /*1ed0*/  UMOV UR15, 0x40000040 ;  /* 0x40000040000f7882 */ /* 0x000fe20000000000 */
[----:B------:R-:W-:Y:S01]  /*1ee0*/  QGMMA.64x16x32.F32.E4M3.E4M3 R64, gdesc[UR24], R64 ;  /* 0x00200000184079f3 */ /* 0x000fe20008700840 */
[----:B------:R-:W-:-:S02]  /*1ef0*/  CS2R R126, SRZ ;  /* 0x00000000007e7805 */ /* 0x000fc4000001ff00 */
[----:B------:R-:W-:Y:S02]  /*1f00*/  CS2R R128, SRZ ;  /* 0x0000000000807805 */ /* 0x000fe4000001ff00 */
[----:B------:R-:W-:Y:S01]  /*1f10*/  CS2R R130, SRZ ;  /* 0x0000000000827805 */ /* 0x000fe2000001ff00 */
[----:B------:R-:W-:Y:S01]  /*1f20*/  QGMMA.64x16x32.F32.E4M3.E4M3 R48, gdesc[UR28], R48 ;  /* 0x002000001c3079f3 */ /* 0x000fe20008700830 */
[----:B------:R-:W-:Y:S02]  /*1f30*/  CS2R R132, SRZ ;  /* 0x0000000000847805 */ /* 0x000fe4000001ff00 */
[----:B------:R-:W-:Y:S02]  /*1f40*/  CS2R R134, SRZ ;  /* 0x0000000000867805 */ /* 0x000fe4000001ff00 */
[----:B------:R-:W-:Y:S01]  /*1f50*/  CS2R R136, SRZ ;  /* 0x0000000000887805 */ /* 0x000fe2000001ff00 */
[----:B------:R-:W-:Y:S01]  /*1f60*/  QGMMA.64x16x32.F32.E4M3.E4M3 R32, gdesc[UR32], R32 ;  /* 0x00200000202079f3 */ /* 0x000fe20008700820 */
[----:B------:R-:W-:Y:S01]  /*1f70*/  UMOV UR32, UR7 ;  /* 0x0000000700207c82 */ /* 0x000fe20008000000 */
[----:B------:R-:W-:Y:S01]  /*1f80*/  UMOV UR33, 0x40000040 ;  /* 0x4000004000217882 */ /* 0x000fe20000000000 */
[----:B------:R-:W-:Y:S01]  /*1f90*/  UMOV UR28, UR32 ;  /* 0x00000020001c7c82 */ /* 0x000fe20008000000 */
[----:B------:R-:W-:Y:S01]  /*1fa0*/  UMOV UR29, UR33 ;  /* 0x00000021001d7c82 */ /* 0x000fe20008000000 */
[----:B------:R-:W-:Y:S01]  /*1fb0*/  QGMMA.64x16x32.F32.E4M3.E4M3 R24, gdesc[UR32], R24 ;  /* 0x00200000201879f3 */ /* 0x000fe20008700818 */
[----:B------:R-:W-:Y:S01]  /*1fc0*/  UMOV UR24, UR32 ;  /* 0x0000002000187c82 */ /* 0x000fe20008000000 */
[----:B------:R-:W-:Y:S01]  /*1fd0*/  UMOV UR25, UR33 ;  /* 0x0000002100197c82 */ /* 0x000fe20008000000 */
[----:B------:R-:W-:Y:S01]  /*1fe0*/  UMOV UR20, UR32 ;  /* 0x0000002000147c82 */ /* 0x000fe20008000000 */
[----:B------:R-:W-:Y:S01]  /*1ff0*/  QGMMA.64x16x32.F32.E4M3.E4M3 R40, gdesc[UR28], R40 ;  /* 0x002000001c2879f3 */ /* 0x000fe20008700828 */
[----:B------:R-:W-:Y:S01]  /*2000*/  UMOV UR21, UR33 ;  /* 0x0000002100157c82 */ /* 0x000fe20008000000 */
[----:B------:R-:W-:Y:S01]  /*2010*/  UMOV UR16, UR32 ;  /* 0x0000002000107c82 */ /* 0x000fe20008000000 */
[----:B------:R-:W-:Y:S01]  /*2020*/  UMOV UR17, UR33 ;  /* 0x0000002100117c82 */ /* 0x000fe20008000000 */
[----:B------:R-:W-:Y:S01]  /*2030*/  QGMMA.64x16x32.F32.E4M3.E4M3 R56, gdesc[UR24], R56 ;  /* 0x00200000183879f3 */ /* 0x000fe20008700838 */
[----:B------:R-:W-:Y:S01]  /*2040*/  UIADD3 UR26, UR12, 0x104, URZ ;  /* 0x000001040c1a7890 */ /* 0x000fe2000fffe03f */
[----:B------:R-:W-:Y:S01]  /*2050*/  CS2R R138, SRZ ;  /* 0x00000000008a7805 */ /* 0x000fe2000001ff00 */
[----:B------:R-:W-:Y:S01]  /*2060*/  UIADD3 UR30, UR12, 0x184, URZ ;  /* 0x000001840c1e7890 */ /* 0x000fe2000fffe03f */
        /* <DEDUP_REMOVED lines=8> */
[----:B------:R-:W-:Y:S01]  /*20f0*/  CS2R R144, SRZ ;  /* 0x0000000000907805 */ /* 0x000fe2000001ff00 */
[----:B------:R-:W-:Y:S01]  /*2100*/  UMOV UR17, 0x40000040 ;  /* 0x4000004000117882 */ /* 0x000fe20000000000 */
        /* <DEDUP_REMOVED lines=45> */
[----:B------:R-:W-:Y:S01]  /*23e0*/  UMOV UR23, 0x40000040 ;  /* 0x4000004000177882 */ /* 0x000fe20000000000 */
        /* <DEDUP_REMOVED lines=11> */
[----:B------:R-:W-:Y:S01]  /*24a0*/  UMOV UR24, UR16 ;  /* 0x0000001000187c82 */ /* 0x000fe20008000000 */
[----:B------:R-:W-:Y:S01]  /*24b0*/  UMOV UR25, UR17 ;  /* 0x0000001100197c82 */ /* 0x000fe20008000000 */
[----:B------:R-:W-:Y:S01]  /*24c0*/  UMOV UR27, 0x40000040 ;  /* 0x40000040001b7882 */ /* 0x000fe20000000000 */
[----:B------:R-:W-:Y:S01]  /*24d0*/  UMOV UR12, UR16 ;  /* 0x00000010000c7c82 */ /* 0x000fe20008000000 */
[----:B------:R-:W-:Y:S01]  /*24e0*/  QGMMA.64x16x32.F32.E4M3.E4M3 R96, gdesc[UR16], R96 ;  /* 0x00200000106079f3 */ /* 0x000fe20008700860 */
[----:B------:R-:W-:Y:S01]  /*24f0*/  UMOV UR13, UR17 ;  /* 0x00000011000d7c82 */ /* 0x000fe20008000000 */
[----:B------:R-:W-:Y:S01]  /*2500*/  UMOV UR28, UR16 ;  /* 0x00000010001c7c82 */ /* 0x000fe20008000000 */
[----:B------:R-:W-:Y:S01]  /*2510*/  UMOV UR29, UR17 ;  /* 0x00000011001d7c82 */ /* 0x000fe20008000000 */
[----:B------:R-:W-:Y:S01]  /*2520*/  QGMMA.64x16x32.F32.E4M3.E4M3 R80, gdesc[UR20], R80 ;  /* 0x00200000145079f3 */ /* 0x000fe20008700850 */
[----:B------:R-:W-:Y:S01]  /*2530*/  UMOV UR31, 0x40000040 ;  /* 0x40000040001f7882 */ /* 0x000fe20000000000 */
[----:B------:R-:W-:Y:S01]  /*2540*/  ULDC UR7, c[0x0][0x50c] ;  /* 0x0001430000077ab9 */ /* 0x000fe20000000800 */
[----:B------:R-:W-:Y:S01]  /*2550*/  CS2R R170, SRZ ;  /* 0x0000000000aa7805 */ /* 0x000fe2000001ff00 */
[----:B------:R-:W-:Y:S01]  /*2560*/  QGMMA.64x16x32.F32.E4M3.E4M3 R64, gdesc[UR24], R64 ;  /* 0x00200000184079f3 */ /* 0x000fe20008700840 */
[----:B------:R-:W-:-:S03]  /*2570*/  UISETP.NE.AND UP0, UPT, UR7, 0x4, UPT ;  /* 0x000000040700788c */ /* 0x000fc6000bf05270 */
[----:B------:R-:W-:Y:S04]  /*2580*/  QGMMA.64x16x32.F32.E4M3.E4M3 R48, gdesc[UR12], R48 ;  /* 0x002000000c3079f3 */ /* 0x000fe80008700830 */
        /* <DEDUP_REMOVED lines=10> */
[----:B------:R-:W-:Y:S01]  /*2630*/  USEL UR12, URZ, 0x1, UP0 ;  /* 0x000000013f0c7887 */ /* 0x000fe20008000000 */
[----:B------:R-:W-:-:S02]  /*2640*/  UMOV UR21, UR29 ;  /* 0x0000001d00157c82 */ /* 0x000fc40008000000 */
[----:B------:R-:W-:Y:S01]  /*2650*/  QGMMA.64x16x32.F32.E4M3.E4M3 R56, gdesc[UR24], R56 ;  /* 0x00200000183879f3 */ /* 0x000fe20008700838 */
[----:B------:R-:W-:Y:S01]  /*2660*/  UMOV UR16, UR28 ;  /* 0x0000001c00107c82 */ /* 0x000fe20008000000 */
[----:B------:R-:W-:Y:S01]  /*2670*/  UMOV UR17, UR29 ;  /* 0x0000001d00117c82 */ /* 0x000fe20008000000 */
[----:B------:R-:W-:Y:S01]  /*2680*/  ISETP.NE.AND P0, PT, RZ, UR12, PT ;  /* 0x0000000cff007c0c */ /* 0x000fe2000bf05270 */
[----:B------:R-:W-:Y:S04]  /*2690*/  QGMMA.64x16x32.F32.E4M3.E4M3 R72, gdesc[UR20], R72 ;  /* 0x00200000144879f3 */ /* 0x000fe80008700848 */
[----:B------:R-:W-:Y:S08]  /*26a0*/  QGMMA.64x16x32.F32.E4M3.E4M3 R88, gdesc[UR16], R88, gsb0 ;  /* 0x00200000105879f3 */ /* 0x000ff00008000858 */
[----:B------:R-:W-:Y:S05]  /*26b0*/  @!P0 BRA `(.L_x_22) ;  /* 0x0000000400488947 */ /* 0x000fea0003800000 */
[----:B------:R-:W-:Y:S02]  /*26c0*/  WARPGROUP.DEPBAR.LE gsb0, 0x0 ;  /* 0x00008000000079c5 */ /* 0x000fe40000010000 */
[----:B------:R-:W-:-:S01]  /*26d0*/  FADD R171, RZ, R96 ;  /* 0x00000060ffab7221 */ /* 0x000fc20000000000 */
[----:B------:R-:W-:Y:S01]  /*26e0*/  FADD R170, RZ, R97 ;  /* 0x00000061ffaa7221 */ /* 0x000fe20000000000 */
        /* <DEDUP_REMOVED lines=78> */
[----:B------:R-:W-:-:S06]  /*2bd0*/  UMOV UR6, URZ ;  /* 0x0000003f00067c82 */ /* 0x000fcc0008000000 */
.L_x_22:
[----:B------:R-:W-:Y:S01]  /*2be0*/  UIADD3 UR7, UR5, 0x1, URZ ;  /* 0x0000000105077890 */ /* 0x000fe2000fffe03f */
[----:B------:R-:W-:-:S03]  /*2bf0*/  UMOV UR13, 0x1 ;  /* 0x00000001000d7882 */ /* 0x000fc60000000000 */
[----:B------:R-:W-:-:S04]  /*2c00*/  UISETP.NE.AND UP0, UPT, UR7, 0x5, UPT ;  /* 0x000000050700788c */ /* 0x000fc8000bf05270 */
[----:B------:R-:W-:Y:S02]  /*2c10*/  USEL UR8, URZ, 0x1, UP0 ;  /* 0x000000013f087887 */ /* 0x000fe40008000000 */
[----:B------:R-:W-:Y:S02]  /*2c20*/  USEL UR7, UR7, URZ, UP0 ;  /* 0x0000003f07077287 */ /* 0x000fe40008000000 */
[----:B------:R-:W-:-:S06]  /*2c30*/  ULOP3.LUT UR8, UR4, UR8, URZ, 0x3c, !UPT ;  /* 0x0000000804087292 */ /* 0x000fcc000f8e3c3f */
[----:B------:R-:W-:-:S07]  /*2c40*/  IMAD.U32 R177, RZ, RZ, UR8 ;  /* 0x00000008ffb17e24 */ /* 0x000fce000f8e00ff */
.L_x_17:
[----:B------:R-:W-:-:S04]  /*2c50*/  UISETP.LT.AND UP0, UPT, UR11, 0x1, UPT ;  /* 0x000000010b00788c */ /* 0x000fc8000bf01270 */
[----:B------:R-:W-:-:S04]  /*2c60*/  USEL UR8, UR11, 0x1, UP0 ;  /* 0x000000010b087887 */ /* 0x000fc80008000000 */
[----:B------:R-:W-:-:S04]  /*2c70*/  UIADD3 UR8, UR11, -UR8, URZ ;  /* 0x800000080b087290 */ /* 0x000fc8000fffe03f */
[----:B------:R-:W-:-:S06]  /*2c80*/  UISETP.GE.AND UP0, UPT, UR8, 0x1, UPT ;  /* 0x000000010800788c */ /* 0x000fcc000bf06270 */
[----:B------:R-:W-:-:S13]  /*2c90*/  PLOP3.LUT P0, PT, PT, PT, UP0, 0x80, 0x0 ;  /* 0x000000000000781c */ /* 0x000fda0003f0f008 */
[----:B------:R-:W-:Y:S05]  /*2ca0*/  @!P0 BRA `(.L_x_23) ;  /* 0x0000001000bc8947 */ /* 0x000fea0003800000 */
[----:B------:R-:W-:Y:S02]  /*2cb0*/  IMAD.U32 R174, RZ, RZ, UR5 ;  /* 0x00000005ffae7e24 */ /* 0x000fe4000f8e00ff */
[----:B------:R-:W-:Y:S01]  /*2cc0*/  IMAD.U32 R173, RZ, RZ, UR8 ;  /* 0x00000008ffad7e24 */ /* 0x000fe2000f8e00ff */
[----:B------:R-:W-:-:S06]  /*2cd0*/  ULDC UR8, c[0x0][0x50c] ;  /* 0x0001430000087ab9 */ /* 0x000fcc0000000800 */
.L_x_31:
[----:B------:R-:W-:-:S13]  /*2ce0*/  ISETP.NE.AND P1, PT, R172, 0x3, PT ;  /* 0x00000003ac00780c */ /* 0x000fda0003f25270 */
[----:B------:R-:W-:Y:S05]  /*2cf0*/  @!P1 BRA `(.L_x_24) ;  /* 0x0000000000049947 */ /* 0x000fea0003800000 */
[----:B------:R-:W-:Y:S01]  /*2d00*/  BPT.TRAP 0x1 ;  /* 0x000000040000795c */ /* 0x000fe20000300000 */
.L_x_24:
[----:B------:R-:W0:Y:S01]  /*2d10*/  S2UR UR14, SR_CgaCtaId ;  /* 0x00000000000e79c3 */ /* 0x000e220000008800 */
[----:B------:R-:W-:Y:S01]  /*2d20*/  UMOV UR9, 0x400 ;  /* 0x0000040000097882 */ /* 0x000fe20000000000 */
[----:B------:R-:W-:Y:S01]  /*2d30*/  SHF.L.U32 R175, R177, 0x1f, RZ ;  /* 0x0000001fb1af7819 */ /* 0x000fe200000006ff */
[----:B0-----:R-:W-:-:S04]  /*2d40*/  ULEA UR9, UR14, UR9, 0x18 ;  /* 0x000000090e097291 */ /* 0x001fc8000f8ec03f */
[----:B------:R-:W-:-:S09]  /*2d50*/  ULEA UR14, UR7, UR9, 0x3 ;  /* 0x00000009070e7291 */ /* 0x000fd2000f8e183f */
[----:B------:R0:W1:Y:S01]  /*2d60*/  SYNCS.PHASECHK.TRANS64.TRYWAIT P0, [UR14], R175 ;  /* 0x000000afff0075a7 */ /* 0x000062000800014e */
[----:B------:R-:W-:Y:S05]  /*2d70*/  @!P1 BRA `(.L_x_25) ;  /* 0x0000000000049947 */ /* 0x000fea0003800000 */
[----:B------:R-:W-:Y:S01]  /*2d80*/  BPT.TRAP 0x1 ;  /* 0x000000040000795c */ /* 0x000fe20000300000 */
.L_x_25:
[----:B-1----:R-:W-:Y:S05]  /*2d90*/  @P0 BRA `(.L_x_26) ;  /* 0x0000000000080947 */ /* 0x002fea0003800000 */
[----:B------:R-:W1:Y:S02]  /*2da0*/  SYNCS.PHASECHK.TRANS64.TRYWAIT P0, [UR14], R175 ;  /* 0x000000afff0075a7 */ /* 0x000e64000800014e */
[----:B-1----:R-:W-:Y:S05]  /*2db0*/  @!P0 BRA `(.L_x_27) ;  /* 0x00000090005c8947 */ /* 0x002fea0003800000 */
.L_x_26:
[----:B------:R-:W-:Y:S01]  /*2dc0*/  UIADD3 UR14, UR9, 0x28100, URZ ;  /* 0x00028100090e7890 */ /* 0x000fe2000fffe03f */
[----:B------:R-:W-:Y:S01]  /*2dd0*/  WARPGROUP.ARRIVE ;  /* 0x00000000000079c5 */ /* 0x000fe20000000000 */
[----:B------:R-:W-:Y:S02]  /*2de0*/  UISETP.NE.AND UP0, UPT, UR12, URZ, UPT ;  /* 0x0000003f0c00728c */ /* 0x000fe4000bf05270 */
[----:B------:R-:W-:Y:S02]  /*2df0*/  USHF.R.U32.HI UR15, URZ, 0x4, UR14 ;  /* 0x000000043f0f7899 */ /* 0x000fe4000801160e */
[----:B------:R-:W-:Y:S02]  /*2e00*/  USEL UR13, UR13, URZ, !UP0 ;  /* 0x0000003f0d0d7287 */ /* 0x000fe4000c000000 */
[----:B------:R-:W-:Y:S02]  /*2e10*/  ULOP3.LUT UR15, UR15, 0x3fff, URZ, 0xc0, !UPT ;  /* 0x00003fff0f0f7892 */ /* 0x000fe4000f8ec03f */
[----:B------:R-:W-:-:S02]  /*2e20*/  ULOP3.LUT UR14, UR10, 0x10000, URZ, 0xfc, !UPT ;  /* 0x000100000a0e7892 */ /* 0x000fc4000f8efc3f */
[----:B------:R-:W-:Y:S02]  /*2e30*/  ULOP3.LUT UR12, UR15, 0x10000, URZ, 0xfc, !UPT ;  /* 0x000100000f0c7892 */ /* 0x000fe4000f8efc3f */
[----:B------:R-:W-:Y:S02]  /*2e40*/  UISETP.NE.U32.AND UP0, UPT, UR13, URZ, UPT ;  /* 0x0000003f0d00728c */ /* 0x000fe4000bf05070 */
[----:B------:R-:W-:Y:S02]  /*2e50*/  UIMAD UR12, UR7, 0x280, UR12 ;  /* 0x00000280070c78a4 */ /* 0x000fe4000f8e020c */
[----:B------:R-:W-:Y:S02]  /*2e60*/  ULEA UR14, UR7, UR14, 0xb ;  /* 0x0000000e070e7291 */ /* 0x000fe4000f8e583f */
[----:B------:R-:W-:Y:S01]  /*2e70*/  UIADD3 UR22, UR12, 0x80, URZ ;  /* 0x000000800c167890 */ /* 0x000fe2000fffe03f */
[----:B------:R-:W-:Y:S01]  /*2e80*/  UMOV UR17, 0x40000040 ;  /* 0x4000004000117882 */ /* 0x000fe20000000000 */
[----:B------:R-:W-:-:S03]  /*2e90*/  UIADD3 UR26, UR12, 0x100, URZ ;  /* 0x000001000c1a7890 */ /* 0x000fc6000fffe03f */
[----:B------:R-:W-:Y:S01]  /*2ea0*/  UMOV UR16, UR14 ;  /* 0x0000000e00107c82 */ /* 0x000fe20008000000 */
[----:B------:R-:W-:Y:S01]  /*2eb0*/  UMOV UR18, UR12 ;  /* 0x0000000c00127c82 */ /* 0x000fe20008000000 */
[----:B------:R-:W-:Y:S01]  /*2ec0*/  UMOV UR19, 0x40000040 ;  /* 0x4000004000137882 */ /* 0x000fe20000000000 */
[----:B------:R-:W-:Y:S01]  /*2ed0*/  UIADD3 UR30, UR12, 0x180, URZ ;  /* 0x000001800c1e7890 */ /* 0x000fe2000fffe03f */
[----:B------:R-:W-:Y:S01]  /*2ee0*/  QGMMA.64x16x32.F32.E4M3.E4M3 R96, gdesc[UR16], R96, UP0 ;  /* 0x00200000106079f3 */ /* 0x000fe2000bf00860 */
[----:B------:R-:W-:Y:S01]  /*2ef0*/  UMOV UR20, UR16 ;  /* 0x0000001000147c82 */ /* 0x000fe20008000000 */
[----:B------:R-:W-:Y:S01]  /*2f00*/  UMOV UR21, UR17 ;  /* 0x0000001100157c82 */ /* 0x000fe20008000000 */
[----:B------:R-:W-:Y:S01]  /*2f10*/  UMOV UR23, 0x40000040 ;  /* 0x4000004000177882 */ /* 0x000fe20000000000 */
[----:B------:R-:W-:Y:S01]  /*2f20*/  UIADD3 UR34, UR12, 0x200, URZ ;  /* 0x000002000c227890 */ /* 0x000fe2000fffe03f */
[----:B------:R-:W-:Y:S01]  /*2f30*/  QGMMA.64x16x32.F32.E4M3.E4M3 R80, gdesc[UR20], R80, UP0 ;  /* 0x00200000145079f3 */ /* 0x000fe2000bf00850 */
[----:B------:R-:W-:Y:S01]  /*2f40*/  UIADD3 UR13, UR14, 0x400, URZ ;  /* 0x000004000e0d7890 */ /* 0x000fe2000fffe03f */
[----:B------:R-:W-:Y:S01]  /*2f50*/  UMOV UR24, UR16 ;  /* 0x0000001000187c82 */ /* 0x000fe20008000000 */
[----:B------:R-:W-:Y:S01]  /*2f60*/  UMOV UR25, UR17 ;  /* 0x0000001100197c82 */ /* 0x000fe20008000000 */
[----:B------:R-:W-:Y:S01]  /*2f70*/  UMOV UR27, 0x40000040 ;  /* 0x40000040001b7882 */ /* 0x000fe20000000000 */
[----:B------:R-:W-:Y:S01]  /*2f80*/  UMOV UR28, UR16 ;  /* 0x00000010001c7c82 */ /* 0x000fe20008000000 */
[----:B------:R-:W-:Y:S01]  /*2f90*/  UMOV UR29, UR17 ;  /* 0x00000011001d7c82 */ /* 0x000fe20008000000 */
[----:B------:R-:W-:Y:S01]  /*2fa0*/  UMOV UR31, 0x40000040 ;  /* 0x40000040001f7882 */ /* 0x000fe20000000000 */
[----:B------:R-:W-:Y:S01]  /*2fb0*/  QGMMA.64x16x32.F32.E4M3.E4M3 R64, gdesc[UR24], R64, UP0 ;  /* 0x00200000184079f3 */ /* 0x000fe2000bf00840 */
[----:B------:R-:W-:Y:S01]  /*2fc0*/  UMOV UR32, UR16 ;  /* 0x0000001000207c82 */ /* 0x000fe20008000000 */
[----:B------:R-:W-:Y:S01]  /*2fd0*/  UMOV UR33, UR17 ;  /* 0x0000001100217c82 */ /* 0x000fe20008000000 */
[----:B------:R-:W-:Y:S01]  /*2fe0*/  UMOV UR35, 0x40000040 ;  /* 0x4000004000237882 */ /* 0x000fe20000000000 */
[----:B------:R-:W-:Y:S01]  /*2ff0*/  QGMMA.64x16x32.F32.E4M3.E4M3 R48, gdesc[UR28], R48, UP0 ;  /* 0x002000001c3079f3 */ /* 0x000fe2000bf00830 */
[----:B------:R-:W-:Y:S01]  /*3000*/  UIADD3 UR16, UR14, 0x2, URZ ;  /* 0x000000020e107890 */ /* 0x000fe2000fffe03f */
[----:B------:R-:W-:-:S02]  /*3010*/  UMOV UR17, 0x40000040 ;  /* 0x4000004000117882 */ /* 0x000fc40000000000 */
[----:B------:R-:W-:Y:S01]  /*3020*/  QGMMA.64x16x32.F32.E4M3.E4M3 R32, gdesc[UR32], R32, UP0 ;  /* 0x00200000202079f3 */ /* 0x000fe2000bf00820 */
[----:B------:R-:W-:Y:S01]  /*3030*/  UMOV UR32, UR13 ;  /* 0x0000000d00207c82 */ /* 0x000fe20008000000 */
[----:B------:R-:W-:Y:S01]  /*3040*/  UMOV UR33, 0x40000040 ;  /* 0x4000004000217882 */ /* 0x000fe20000000000 */
[----:B------:R-:W-:Y:S01]  /*3050*/  UMOV UR28, UR32 ;  /* 0x00000020001c7c82 */ /* 0x000fe20008000000 */
[----:B------:R-:W-:Y:S01]  /*3060*/  UMOV UR29, UR33 ;  /* 0x00000021001d7c82 */ /* 0x000fe20008000000 */
[----:B------:R-:W-:Y:S01]  /*3070*/  QGMMA.64x16x32.F32.E4M3.E4M3 R24, gdesc[UR32], R24, UP0 ;  /* 0x00200000201879f3 */ /* 0x000fe2000bf00818 */
[----:B------:R-:W-:Y:S01]  /*3080*/  UMOV UR24, UR32 ;  /* 0x0000002000187c82 */ /* 0x000fe20008000000 */
[----:B------:R-:W-:Y:S01]  /*3090*/  UMOV UR25, UR33 ;  /* 0x0000002100197c82 */ /* 0x000fe20008000000 */
[----:B------:R-:W-:Y:S01]  /*30a0*/  UMOV UR20, UR32 ;  /* 0x0000002000147c82 */ /* 0x000fe20008000000 */
[----:B------:R-:W-:Y:S01]  /*30b0*/  QGMMA.64x16x32.F32.E4M3.E4M3 R40, gdesc[UR28], R40, UP0 ;  /* 0x002000001c2879f3 */ /* 0x000fe2000bf00828 */
[----:B------:R-:W-:Y:S01]  /*30c0*/  UMOV UR21, UR33 ;  /* 0x0000002100157c82 */ /* 0x000fe20008000000 */
[----:B------:R-:W-:Y:S01]  /*30d0*/  UMOV UR34, UR18 ;  /* 0x0000001200227c82 */ /* 0x000fe20008000000 */
[----:B------:R-:W-:Y:S01]  /*30e0*/  UMOV UR35, UR19 ;  /* 0x0000001300237c82 */ /* 0x000fe20008000000 */
[----:B------:R-:W-:Y:S01]  /*30f0*/  QGMMA.64x16x32.F32.E4M3.E4M3 R56, gdesc[UR24], R56, UP0 ;  /* 0x00200000183879f3 */ /* 0x000fe2000bf00838 */
[----:B------:R-:W-:-:S02]  /*3100*/  UIADD3 UR18, UR12, 0x2, URZ ;  /* 0x000000020c127890 */ /* 0x000fc4000fffe03f */
[----:B------:R-:W-:Y:S01]  /*3110*/  UIADD3 UR26, UR12, 0x102, URZ ;  /* 0x000001020c1a7890 */ /* 0x000fe2000fffe03f */
[----:B------:R-:W-:Y:S01]  /*3120*/  QGMMA.64x16x32.F32.E4M3.E4M3 R72, gdesc[UR20], R72, UP0 ;  /* 0x00200000144879f3 */ /* 0x000fe2000bf00848 */
[----:B------:R-:W-:Y:S01]  /*3130*/  UIADD3 UR22, UR12, 0x82, URZ ;  /* 0x000000820c167890 */ /* 0x000fe2000fffe03f */
[----:B------:R-:W-:Y:S02]  /*3140*/  UMOV UR19, 0x40000040 ;  /* 0x4000004000137882 */ /* 0x000fe40000000000 */
[----:B------:R-:W-:Y:S01]  /*3150*/  QGMMA.64x16x32.F32.E4M3.E4M3 R88, gdesc[UR32], R88, UP0 ;  /* 0x00200000205879f3 */ /* 0x000fe2000bf00858 */
[----:B------:R-:W-:Y:S01]  /*3160*/  UIADD3 UR30, UR12, 0x182, URZ ;  /* 0x000001820c1e7890 */ /* 0x000fe2000fffe03f */
[----:B------:R-:W-:Y:S01]  /*3170*/  UMOV UR20, UR16 ;  /* 0x0000001000147c82 */ /* 0x000fe20008000000 */
[----:B------:R-:W-:Y:S01]  /*3180*/  UMOV UR21, UR17 ;  /* 0x0000001100157c82 */ /* 0x000fe20008000000 */
[----:B------:R-:W-:Y:S01]  /*3190*/  UMOV UR23, 0x40000040 ;  /* 0x4000004000177882 */ /* 0x000fe20000000000 */
[----:B------:R-:W-:-:S02]  /*31a0*/  UIADD3 UR34, UR12, 0x202, URZ ;  /* 0x000002020c227890 */ /* 0x000fc4000fffe03f */
[----:B------:R-:W-:Y:S01]  /*31b0*/  UIADD3 UR13, UR14, 0x402, URZ ;  /* 0x000004020e0d7890 */ /* 0x000fe2000fffe03f */
[----:B------:R-:W-:Y:S01]  /*31c0*/  QGMMA.64x16x32.F32.E4M3.E4M3 R96, gdesc[UR16], R96 ;  /* 0x00200000106079f3 */ /* 0x000fe20008700860 */
[----:B------:R-:W-:Y:S01]  /*31d0*/  UMOV UR24, UR16 ;  /* 0x0000001000187c82 */ /* 0x000fe20008000000 */
[----:B------:R-:W-:Y:S01]  /*31e0*/  UMOV UR25, UR17 ;  /* 0x0000001100197c82 */ /* 0x000fe20008000000 */
[----:B------:R-:W-:Y:S01]  /*31f0*/  UMOV UR27, 0x40000040 ;  /* 0x40000040001b7882 */ /* 0x000fe20000000000 */
[----:B------:R-:W-:Y:S01]  /*3200*/  UMOV UR28, UR16 ;  /* 0x00000010001c7c82 */ /* 0x000fe20008000000 */
[----:B------:R-:W-:Y:S01]  /*3210*/  QGMMA.64x16x32.F32.E4M3.E4M3 R80, gdesc[UR20], R80 ;  /* 0x00200000145079f3 */ /* 0x000fe20008700850 */
[----:B------:R-:W-:Y:S01]  /*3220*/  UMOV UR29, UR17 ;  /* 0x00000011001d7c82 */ /* 0x000fe20008000000 */
[----:B------:R-:W-:Y:S01]  /*3230*/  UMOV UR31, 0x40000040 ;  /* 0x40000040001f7882 */ /* 0x000fe20000000000 */
[----:B------:R-:W-:Y:S01]  /*3240*/  UMOV UR32, UR16 ;  /* 0x0000001000207c82 */ /* 0x000fe20008000000 */
[----:B------:R-:W-:Y:S01]  /*3250*/  UMOV UR33, UR17 ;  /* 0x0000001100217c82 */ /* 0x000fe20008000000 */
[----:B------:R-:W-:Y:S01]  /*3260*/  UMOV UR35, 0x40000040 ;  /* 0x4000004000237882 */ /* 0x000fe20000000000 */
[----:B------:R-:W-:Y:S01]  /*3270*/  UMOV UR15, 0x40000040 ;  /* 0x40000040000f7882 */ /* 0x000fe20000000000 */
[----:B------:R-:W-:Y:S01]  /*3280*/  UIADD3 UR6, UR6, 0x4, URZ ;  /* 0x0000000406067890 */ /* 0x000fe2000fffe03f */
[----:B------:R-:W-:Y:S03]  /*3290*/  QGMMA.64x16x32.F32.E4M3.E4M3 R64, gdesc[UR24], R64 ;  /* 0x00200000184079f3 */ /* 0x000fe60008700840 */
[----:B------:R-:W-:Y:S01]  /*32a0*/  UISETP.NE.AND UP0, UPT, UR6, UR8, UPT ;  /* 0x000000080600728c */ /* 0x000fe2000bf05270 */
        /* <DEDUP_REMOVED lines=15> */
[----:B------:R-:W-:-:S02]  /*33a0*/  UIADD3 UR26, UR12, 0x104, URZ ;  /* 0x000001040c1a7890 */ /* 0x000fc4000fffe03f */
[----:B------:R-:W-:Y:S01]  /*33b0*/  UIADD3 UR30, UR12, 0x184, URZ ;  /* 0x000001840c1e7890 */ /* 0x000fe2000fffe03f */
[----:B------:R-:W-:Y:S01]  /*33c0*/  QGMMA.64x16x32.F32.E4M3.E4M3 R72, gdesc[UR20], R72 ;  /* 0x00200000144879f3 */ /* 0x000fe20008700848 */
[----:B------:R-:W-:Y:S01]  /*33d0*/  UIADD3 UR22, UR12, 0x84, URZ ;  /* 0x000000840c167890 */ /* 0x000fe2000fffe03f */
[----:B------:R-:W-:Y:S02]  /*33e0*/  UMOV UR23, 0x40000040 ;  /* 0x4000004000177882 */ /* 0x000fe40000000000 */
[----:B------:R-:W-:Y:S01]  /*33f0*/  QGMMA.64x16x32.F32.E4M3.E4M3 R88, gdesc[UR16], R88 ;  /* 0x00200000105879f3 */ /* 0x000fe20008700858 */
[----:B------:R-:W-:Y:S02]  /*3400*/  UIADD3 UR16, UR14, 0x4, URZ ;  /* 0x000000040e107890 */ /* 0x000fe4000fffe03f */
[----:B------:R-:W-:Y:S01]  /*3410*/  UIADD3 UR18, UR12, 0x4, URZ ;  /* 0x000000040c127890 */ /* 0x000fe2000fffe03f */
[----:B------:R-:W-:Y:S01]  /*3420*/  UMOV UR17, 0x40000040 ;  /* 0x4000004000117882 */ /* 0x000fe20000000000 */
[----:B------:R-:W-:Y:S01]  /*3430*/  UMOV UR19, 0x40000040 ;  /* 0x4000004000137882 */ /* 0x000fe20000000000 */
[----:B------:R-:W-:-:S02]  /*3440*/  UMOV UR21, UR17 ;  /* 0x0000001100157c82 */ /* 0x000fc40008000000 */
[----:B------:R-:W-:Y:S01]  /*3450*/  UMOV UR20, UR16 ;  /* 0x0000001000147c82 */ /* 0x000fe20008000000 */
[----:B------:R-:W-:Y:S02]  /*3460*/  UIADD3 UR34, UR12, 0x204, URZ ;  /* 0x000002040c227890 */ /* 0x000fe4000fffe03f */
[----:B------:R-:W-:Y:S01]  /*3470*/  UIADD3 UR13, UR14, 0x404, URZ ;  /* 0x000004040e0d7890 */ /* 0x000fe2000fffe03f */
        /* <DEDUP_REMOVED lines=8> */
[----:B------:R-:W-:Y:S01]  /*3500*/  UMOV UR32, UR16 ;  /* 0x0000001000207c82 */ /* 0x000fe20008000000 */
[----:B------:R-:W-:Y:S01]  /*3510*/  UMOV UR33, UR17 ;  /* 0x0000001100217c82 */ /* 0x000fe20008000000 */
[----:B------:R-:W-:Y:S01]  /*3520*/  UMOV UR35, 0x40000040 ;  /* 0x4000004000237882 */ /* 0x000fe20000000000 */
[----:B------:R-:W-:Y:S04]  /*3530*/  QGMMA.64x16x32.F32.E4M3.E4M3 R64, gdesc[UR24], R64 ;  /* 0x00200000184079f3 */ /* 0x000fe80008700840 */
        /* <DEDUP_REMOVED lines=27> */
[----:B------:R-:W-:Y:S01]  /*36f0*/  UIADD3 UR30, UR12, 0x206, URZ ;  /* 0x000002060c1e7890 */ /* 0x000fe2000fffe03f */
[----:B------:R-:W-:Y:S02]  /*3700*/  UMOV UR24, UR16 ;  /* 0x0000001000187c82 */ /* 0x000fe40008000000 */
[----:B------:R-:W-:Y:S01]  /*3710*/  QGMMA.64x16x32.F32.E4M3.E4M3 R96, gdesc[UR16], R96 ;  /* 0x00200000106079f3 */ /* 0x000fe20008700860 */
[----:B------:R-:W-:Y:S01]  /*3720*/  UMOV UR25, UR17 ;  /* 0x0000001100197c82 */ /* 0x000fe20008000000 */
[----:B------:R-:W-:Y:S01]  /*3730*/  UMOV UR27, 0x40000040 ;  /* 0x40000040001b7882 */ /* 0x000fe20000000000 */
[----:B------:R-:W-:Y:S01]  /*3740*/  UMOV UR12, UR16 ;  /* 0x00000010000c7c82 */ /* 0x000fe20008000000 */
[----:B------:R-:W-:Y:S01]  /*3750*/  QGMMA.64x16x32.F32.E4M3.E4M3 R80, gdesc[UR20], R80 ;  /* 0x00200000145079f3 */ /* 0x000fe20008700850 */
[----:B------:R-:W-:Y:S01]  /*3760*/  UIADD3 UR20, UR14, 0x406, URZ ;  /* 0x000004060e147890 */ /* 0x000fe2000fffe03f */
[----:B------:R-:W-:-:S02]  /*3770*/  UMOV UR13, UR17 ;  /* 0x00000011000d7c82 */ /* 0x000fc40008000000 */
[----:B------:R-:W-:Y:S01]  /*3780*/  UMOV UR14, UR28 ;  /* 0x0000001c000e7c82 */ /* 0x000fe20008000000 */
[----:B------:R-:W-:Y:S01]  /*3790*/  UMOV UR28, UR16 ;  /* 0x00000010001c7c82 */ /* 0x000fe20008000000 */
[----:B------:R-:W-:Y:S01]  /*37a0*/  UMOV UR29, UR17 ;  /* 0x00000011001d7c82 */ /* 0x000fe20008000000 */
[----:B------:R-:W-:Y:S01]  /*37b0*/  QGMMA.64x16x32.F32.E4M3.E4M3 R64, gdesc[UR24], R64 ;  /* 0x00200000184079f3 */ /* 0x000fe20008700840 */
[----:B------:R-:W-:-:S03]  /*37c0*/  UMOV UR31, 0x40000040 ;  /* 0x40000040001f7882 */ /* 0x000fc60000000000 */
        /* <DEDUP_REMOVED lines=15> */
[----:B------:R-:W-:-:S03]  /*38c0*/  USEL UR12, URZ, 0x1, UP0 ;  /* 0x000000013f0c7887 */ /* 0x000fc60008000000 */
[----:B------:R-:W-:Y:S03]  /*38d0*/  QGMMA.64x16x32.F32.E4M3.E4M3 R72, gdesc[UR20], R72 ;  /* 0x00200000144879f3 */ /* 0x000fe60008700848 */
[----:B------:R-:W-:Y:S01]  /*38e0*/  ISETP.NE.AND P0, PT, RZ, UR12, PT ;  /* 0x0000000cff007c0c */ /* 0x000fe2000bf05270 */
[----:B------:R-:W-:Y:S03]  /*38f0*/  QGMMA.64x16x32.F32.E4M3.E4M3 R88, gdesc[UR16], R88, gsb0 ;  /* 0x00200000105879f3 */ /* 0x000fe60008000858 */
[----:B------:R-:W-:-:S09]  /*3900*/  WARPGROUP.DEPBAR.LE gsb0, 0x1 ;  /* 0x00008000000079c5 */ /* 0x000fd20000010100 */
[----:B------:R-:W-:Y:S05]  /*3910*/  @!P0 BRA `(.L_x_28) ;  /* 0x0000000400488947 */ /* 0x000fea0003800000 */
[----:B------:R-:W-:Y:S02]  /*3920*/  WARPGROUP.DEPBAR.LE gsb0, 0x0 ;  /* 0x00008000000079c5 */ /* 0x000fe40000010000 */
[----:B------:R-:W-:-:S01]  /*3930*/  FADD R171, R96, R171 ;  /* 0x000000ab60ab7221 */ /* 0x000fc20000000000 */
[----:B------:R-:W-:Y:S01]  /*3940*/  FADD R170, R97, R170 ;  /* 0x000000aa61aa7221 */ /* 0x000fe20000000000 */
        /* <DEDUP_REMOVED lines=78> */
[----:B------:R-:W-:-:S06]  /*3e30*/  UMOV UR6, URZ ;  /* 0x0000003f00067c82 */ /* 0x000fcc0008000000 */
.L_x_28:
[----:B------:R-:W-:Y:S05]  /*3e40*/  @!P1 BRA `(.L_x_29) ;  /* 0x0000000000049947 */ /* 0x000fea0003800000 */
[----:B------:R-:W-:Y:S01]  /*3e50*/  BPT.TRAP 0x1 ;  /* 0x000000040000795c */ /* 0x000fe20000300000 */
.L_x_29:
[----:B------:R-:W-:-:S13]  /*3e60*/  ISETP.NE.AND P0, PT, R5, RZ, PT ;  /* 0x000000ff0500720c */ /* 0x000fda0003f05270 */
[----:B01----:R-:W-:-:S05]  /*3e70*/  @P0 LEA R175, R174, UR9, 0x3 ;  /* 0x00000009aeaf0c11 */ /* 0x003fca000f8e18ff */
[----:B------:R-:W-:-:S05]  /*3e80*/  @P0 VIADD R175, R175, 0x28 ;  /* 0x00000028afaf0836 */ /* 0x000fca0000000000 */
[----:B------:R-:W-:-:S04]  /*3e90*/  @P0 PRMT R175, R6, 0x654, R175 ;  /* 0x0000065406af0816 */ /* 0x000fc800000000af */
[----:B------:R0:W-:Y:S01]  /*3ea0*/  @P0 SYNCS.ARRIVE.TRANS64.RED.A1T0 RZ, [R175+URZ], RZ ;  /* 0x000000ffafff09a7 */ /* 0x0001e2000810043f */
[----:B------:R-:W-:-:S13]  /*3eb0*/  ISETP.GT.U32.AND P0, PT, R4, 0x1, PT ;  /* 0x000000010400780c */ /* 0x000fda0003f04070 */
[----:B0-----:R-:W-:Y:S05]  /*3ec0*/  @P0 BRA `(.L_x_30) ;  /* 0x0000000000040947 */ /* 0x001fea0003800000 */
[----:B------:R-:W-:Y:S01]  /*3ed0*/  BPT.TRAP 0x1 ;  /* 0x000000040000795c */ /* 0x000fe20000300000 */
.L_x_30:
[----:B------:R-:W-:Y:S01]  /*3ee0*/  UIADD3 UR7, UR7, 0x1, URZ ;  /* 0x0000000107077890 */ /* 0x000fe2000fffe03f */
[C---:B------:R-:W-:Y:S01]  /*3ef0*/  ISETP.GT.AND P1, PT, R173.reuse, 0x1, PT ;  /* 0x00000001ad00780c */ /* 0x040fe20003f24270 */
[----:B------:R-:W-:Y:S02]  /*3f00*/  VIADD R174, R174, 0x1 ;  /* 0x00000001aeae7836 */ /* 0x000fe40000000000 */
[----:B------:R-:W-:Y:S01]  /*3f10*/  UISETP.NE.AND UP0, UPT, UR7, 0x5, UPT ;  /* 0x000000050700788c */ /* 0x000fe2000bf05270 */
[----:B------:R-:W-:Y:S02]  /*3f20*/  VIADD R173, R173, 0xffffffff ;  /* 0xffffffffadad7836 */ /* 0x000fe40000000000 */
[C---:B------:R-:W-:Y:S01]  /*3f30*/  ISETP.NE.AND P0, PT, R174.reuse, 0x5, PT ;  /* 0x00000005ae00780c */ /* 0x040fe20003f05270 */
[----:B------:R-:W-:Y:S02]  /*3f40*/  USEL UR13, URZ, 0x1, UP0 ;  /* 0x000000013f0d7887 */ /* 0x000fe40008000000 */
[----:B------:R-:W-:Y:S01]  /*3f50*/  USEL UR7, UR7, URZ, UP0 ;  /* 0x0000003f07077287 */ /* 0x000fe20008000000 */
[----:B------:R-:W-:-:S03]  /*3f60*/  SEL R174, R174, RZ, P0 ;  /* 0x000000ffaeae7207 */ /* 0x000fc60000000000 */
[----:B------:R-:W-:Y:S01]  /*3f70*/  LOP3.LUT R177, R177, UR13, RZ, 0x3c, !PT ;  /* 0x0000000db1b17c12 */ /* 0x000fe2000f8e3cff */
[----:B------:R-:W-:Y:S01]  /*3f80*/  UMOV UR13, 0x1 ;  /* 0x00000001000d7882 */ /* 0x000fe20000000000 */
[----:B------:R-:W-:Y:S06]  /*3f90*/  @P1 BRA `(.L_x_31) ;  /* 0xffffffec00501947 */ /* 0x000fec000383ffff */
.L_x_23:
[----:B------:R-:W-:Y:S01]  /*3fa0*/  UISETP.NE.AND UP0, UPT, UR6, URZ, UPT ;  /* 0x0000003f0600728c */ /* 0x000fe2000bf05270 */
[----:B------:R-:W0:Y:S03]  /*3fb0*/  LDC R173, c[0x0][0x28c] ;  /* 0x0000a300ffad7b82 */ /* 0x000e260000000800 */
[----:B------:R-:W-:-:S06]  /*3fc0*/  USEL UR6, URZ, 0x1, !UP0 ;  /* 0x000000013f067887 */ /* 0x000fcc000c000000 */
[----:B------:R-:W-:Y:S02]  /*3fd0*/  ISETP.NE.AND P0, PT, RZ, UR6, PT ;  /* 0x00000006ff007c0c */ /* 0x000fe4000bf05270 */
[----:B0-----:R-:W-:-:S11]  /*3fe0*/  ISETP.GE.AND P1, PT, R173, 0x1, PT ;  /* 0x00000001ad00780c */ /* 0x001fd60003f26270 */
[----:B------:R-:W-:Y:S05]  /*3ff0*/  @!P0 BRA `(.L_x_32) ;  /* 0x0000000400448947 */ /* 0x000fea0003800000 */
[----:B------:R-:W-:Y:S02]  /*4000*/  WARPGROUP.DEPBAR.LE gsb0, 0x0 ;  /* 0x00008000000079c5 */ /* 0x000fe40000010000 */
[----:B------:R-:W-:Y:S01]  /*4010*/  FADD R171, R96, R171 ;  /* 0x000000ab60ab7221 */ /* 0x000fe20000000000 */
        /* <DEDUP_REMOVED lines=78> */
[----:B------:R-:W-:-:S07]  /*4500*/  FADD R12, R12, R31 ;  /* 0x0000001f0c0c7221 */ /* 0x000fce0000000000 */
.L_x_32:
[----:B------:R-:W-:Y:S02]  /*4510*/  WARPGROUP.DEPBAR.LE gsb0, 0x0 ;  /* 0x00008000000079c5 */ /* 0x000fe40000010000 */
[----:B------:R-:W-:Y:S05]  /*4520*/  @!P1 BRA `(.L_x_33) ;  /* 0x0000000000549947 */ /* 0x000fea0003800000 */
[----:B------:R-:W-:-:S13]  /*4530*/  ISETP.NE.AND P0, PT, R172, 0x3, PT ;  /* 0x00000003ac00780c */ /* 0x000fda0003f05270 */
[----:B------:R-:W-:Y:S05]  /*4540*/  @!P0 BRA `(.L_x_34) ;  /* 0x0000000000048947 */ /* 0x000fea0003800000 */
[----:B------:R-:W-:Y:S01]  /*4550*/  BPT.TRAP 0x1 ;  /* 0x000000040000795c */ /* 0x000fe20000300000 */
.L_x_34:
[----:B------:R-:W-:Y:S01]  /*4560*/  ISETP.NE.AND P0, PT, R5, RZ, PT ;  /* 0x000000ff0500720c */ /* 0x000fe20003f05270 */
[----:B------:R-:W-:Y:S01]  /*4570*/  BSSY B0, `(.L_x_35) ;  /* 0x000000e000007945 */ /* 0x000fe20003800000 */
[----:B------:R-:W-:-:S11]  /*4580*/  ISETP.GT.U32.AND P1, PT, R4, 0x1, PT ;  /* 0x000000010400780c */ /* 0x000fd60003f24070 */
[----:B------:R-:W-:Y:S05]  /*4590*/  @!P0 BRA `(.L_x_36) ;  /* 0x00000000002c8947 */ /* 0x000fea0003800000 */
[----:B------:R-:W-:-:S04]  /*45a0*/  UISETP.LT.AND UP0, UPT, UR11, 0x1, UPT ;  /* 0x000000010b00788c */ /* 0x000fc8000bf01270 */
[----:B------:R-:W-:-:S04]  /*45b0*/  USEL UR8, UR11, 0x1, UP0 ;  /* 0x000000010b087887 */ /* 0x000fc80008000000 */
[----:B------:R-:W-:-:S04]  /*45c0*/  UIADD3 UR8, UR5, UR11, -UR8 ;  /* 0x0000000b05087290 */ /* 0x000fc8000fffe808 */
[----:B------:R-:W-:-:S04]  /*45d0*/  UIMAD.WIDE.U32 UR6, UR8, -0x33333333, URZ ;  /* 0xcccccccd080678a5 */ /* 0x000fc8000f8e003f */
[----:B------:R-:W-:-:S04]  /*45e0*/  USHF.R.U32.HI UR6, URZ, 0x2, UR7 ;  /* 0x000000023f067899 */ /* 0x000fc80008011607 */
[----:B------:R-:W-:-:S04]  /*45f0*/  UIMAD UR8, UR6, -0x5, UR8 ;  /* 0xfffffffb060878a4 */ /* 0x000fc8000f8e0208 */
[----:B------:R-:W-:-:S04]  /*4600*/  ULEA UR8, UR8, UR9, 0x3 ;  /* 0x0000000908087291 */ /* 0x000fc8000f8e183f */
[----:B------:R-:W-:-:S06]  /*4610*/  UIADD3 UR8, UR8, 0x28, URZ ;  /* 0x0000002808087890 */ /* 0x000fcc000fffe03f */
[----:B------:R-:W-:-:S05]  /*4620*/  IMAD.U32 R25, RZ, RZ, UR8 ;  /* 0x00000008ff197e24 */ /* 0x000fca000f8e00ff */
[----:B------:R-:W-:-:S04]  /*4630*/  PRMT R24, R6, 0x654, R25 ;  /* 0x0000065406187816 */ /* 0x000fc80000000019 */
[----:B------:R0:W-:Y:S03]  /*4640*/  SYNCS.ARRIVE.TRANS64.RED.A1T0 RZ, [R24+URZ], RZ ;  /* 0x000000ff18ff79a7 */ /* 0x0001e6000810043f */
.L_x_36:
[----:B------:R-:W-:Y:S05]  /*4650*/  BSYNC B0 ;  /* 0x0000000000007941 */ /* 0x000fea0003800000 */
.L_x_35:
[----:B------:R-:W-:Y:S05]  /*4660*/  @P1 BRA `(.L_x_33) ;  /* 0x0000000000041947 */ /* 0x000fea0003800000 */
[----:B------:R-:W-:Y:S01]  /*4670*/  BPT.TRAP 0x1 ;  /* 0x000000040000795c */ /* 0x000fe20000300000 */
.L_x_33:
[----:B------:R-:W1:Y:S01]  /*4680*/  LDC R30, c[0x0][0x288] ;  /* 0x0000a200ff1e7b82 */ /* 0x000e620000000800 */
[--C-:B0-----:R-:W-:Y:S01]  /*4690*/  SHF.R.U32.HI R24, RZ, 0x2, R0.reuse ;  /* 0x00000002ff187819 */ /* 0x101fe20000011600 */
[----:B------:R-:W-:Y:S01]  /*46a0*/  IMAD R37, R8, 0x50, RZ ;  /* 0x0000005008257824 */ /* 0x000fe200078e02ff */
[----:B------:R-:W-:Y:S01]  /*46b0*/  SHF.R.U32.HI R27, RZ, 0x7, R0 ;  /* 0x00000007ff1b7819 */ /* 0x000fe20000011600 */
[----:B------:R-:W-:Y:S01]  /*46c0*/  UIADD3 UR5, UR11, UR5, URZ ;  /* 0x000000050b057290 */ /* 0x000fe2000fffe03f */
[----:B------:R-:W-:Y:S01]  /*46d0*/  LOP3.LUT R25, R24, 0x7, RZ, 0xc0, !PT ;  /* 0x0000000718197812 */ /* 0x000fe200078ec0ff */
[----:B------:R-:W-:Y:S01]  /*46e0*/  IMAD.SHL.U32 R42, R9, 0x100, RZ ;  /* 0x00000100092a7824 */ /* 0x000fe200078e00ff */
[----:B------:R-:W-:Y:S01]  /*46f0*/  LOP3.LUT R24, R27, 0x1, RZ, 0xc0, !PT ;  /* 0x000000011b187812 */ /* 0x000fe200078ec0ff */
[----:B------:R-:W-:Y:S01]  /*4700*/  UISETP.GT.U32.AND UP0, UPT, UR5, 0x4, UPT ;  /* 0x000000040500788c */ /* 0x000fe2000bf04070 */
[----:B------:R-:W-:Y:S01]  /*4710*/  LOP3.LUT R26, R0, 0x60, RZ, 0xc0, !PT ;  /* 0x00000060001a7812 */ /* 0x000fe200078ec0ff */
[----:B------:R-:W-:Y:S01]  /*4720*/  ULDC UR9, c[0x0][0x284] ;  /* 0x0000a10000097ab9 */ /* 0x000fe20000000800 */
[----:B------:R-:W-:Y:S01]  /*4730*/  UISETP.GE.U32.AND UP1, UPT, UR11, 0x5, UPT ;  /* 0x000000050b00788c */ /* 0x000fe2000bf26070 */
[----:B------:R-:W-:Y:S01]  /*4740*/  IMAD.SHL.U32 R32, R24, 0x40, RZ ;  /* 0x0000004018207824 */ /* 0x000fe200078e00ff */
[----:B------:R-:W-:Y:S01]  /*4750*/  SHF.R.U32.HI R26, RZ, 0x1, R26 ;  /* 0x00000001ff1a7819 */ /* 0x000fe2000001161a */
[----:B------:R-:W-:Y:S01]  /*4760*/  UISETP.LT.U32.AND UP0, UPT, UR11, 0x5, UP0 ;  /* 0x000000050b00788c */ /* 0x000fe20008701070 */
[----:B------:R-:W-:Y:S01]  /*4770*/  SHF.R.S32.HI R35, RZ, 0x1f, R7 ;  /* 0x0000001fff237819 */ /* 0x000fe20000011407 */
[----:B------:R-:W-:Y:S01]  /*4780*/  ULDC.64 UR12, c[0x0][0x5d0] ;  /* 0x00017400000c7ab9 */ /* 0x000fe20000000a00 */
[--C-:B------:R-:W-:Y:S01]  /*4790*/  LOP3.LUT R27, R32, 0x40, R25.reuse, 0xe2, !PT ;  /* 0x00000040201b7812 */ /* 0x100fe200078ee219 */
[C---:B------:R-:W-:Y:S01]  /*47a0*/  IMAD.SHL.U32 R32, R0.reuse, 0x2, RZ ;  /* 0x0000000200207824 */ /* 0x040fe200078e00ff */
[----:B------:R-:W-:Y:S01]  /*47b0*/  IADD3 R29, RZ, -R26, -R25 ;  /* 0x8000001aff1d7210 */ /* 0x000fe20007ffe819 */
[----:B------:R-:W-:Y:S01]  /*47c0*/  UIMAD.WIDE.U32 UR6, UR5, -0x33333333, URZ ;  /* 0xcccccccd050678a5 */ /* 0x000fe2000f8e003f */
[----:B------:R-:W-:Y:S01]  /*47d0*/  LOP3.LUT R28, R0, 0x3, RZ, 0xc0, !PT ;  /* 0x00000003001c7812 */ /* 0x000fe200078ec0ff */
[----:B------:R-:W-:Y:S01]  /*47e0*/  USEL UR8, URZ, 0x1, !UP0 ;  /* 0x000000013f087887 */ /* 0x000fe2000c000000 */
[C---:B------:R-:W-:Y:S01]  /*47f0*/  LOP3.LUT R32, R37.reuse, 0x6, R32, 0xf8, !PT ;  /* 0x0000000625207812 */ /* 0x040fe200078ef820 */
[----:B------:R-:W-:Y:S01]  /*4800*/  IMAD R29, R24, -0x40, R29 ;  /* 0xffffffc0181d7824 */ /* 0x000fe200078e021d */
[----:B-1----:R-:W-:Y:S01]  /*4810*/  ISETP.GE.AND P0, PT, R37, R30, PT ;  /* 0x0000001e2500720c */ /* 0x002fe20003f06270 */
[----:B------:R-:W-:Y:S01]  /*4820*/  IMAD R24, R35, UR12, RZ ;  /* 0x0000000c23187c24 */ /* 0x000fe2000f8e02ff */
[----:B------:R-:W-:Y:S01]  /*4830*/  SHF.R.S32.HI R33, RZ, 0x1f, R32 ;  /* 0x0000001fff217819 */ /* 0x000fe20000011420 */
[----:B------:R-:W-:Y:S01]  /*4840*/  USHF.R.U32.HI UR6, URZ, 0x2, UR7 ;  /* 0x000000023f067899 */ /* 0x000fe20008011607 */
[C---:B------:R-:W-:Y:S01]  /*4850*/  ISETP.GE.OR P0, PT, R42.reuse, UR9, P0 ;  /* 0x000000092a007c0c */ /* 0x040fe20008706670 */
[----:B------:R-:W-:Y:S01]  /*4860*/  ULOP3.LUT UR4, UR4, UR8, URZ, 0x3c, !UPT ;  /* 0x0000000804047292 */ /* 0x000fe2000f8e3c3f */
[----:B------:R-:W-:Y:S01]  /*4870*/  IMAD.WIDE R8, R9, 0x100, RZ ;  /* 0x0000010009087825 */ /* 0x000fe200078e02ff */
[----:B------:R-:W-:Y:S01]  /*4880*/  UIMAD UR5, UR6, -0x5, UR5 ;  /* 0xfffffffb060578a4 */ /* 0x000fe2000f8e0205 */
[----:B------:R-:W-:Y:S01]  /*4890*/  IADD3 R42, -R42, UR9, R29 ;  /* 0x000000092a2a7c10 */ /* 0x000fe2000fffe11d */
[----:B------:R-:W-:Y:S01]  /*48a0*/  @UP1 ULOP3.LUT UR4, UR4, 0x1, UR6, 0x78, !UPT ;  /* 0x0000000104041892 */ /* 0x000fe2000f8e7806 */
[----:B------:R-:W-:Y:S01]  /*48b0*/  IMAD R31, R7, UR13, R24 ;  /* 0x0000000d071f7c24 */ /* 0x000fe2000f8e0218 */
[----:B------:R-:W-:Y:S01]  /*48c0*/  LOP3.LUT R45, R8, R27, R26, 0xfe, !PT ;  /* 0x0000001b082d7212 */ /* 0x000fe200078efe1a */
[----:B------:R-:W-:-:S02]  /*48d0*/  IMAD R28, R28, -0x2, R30 ;  /* 0xfffffffe1c1c7824 */ /* 0x000fc400078e021e */
[----:B------:R-:W-:-:S04]  /*48e0*/  IMAD.WIDE.U32 R24, R7, UR12, R32 ;  /* 0x0000000c07187c25 */ /* 0x000fc8000f8e0020 */
[----:B------:R-:W-:Y:S02]  /*48f0*/  IMAD.IADD R25, R25, 0x1, R31 ;  /* 0x0000000119197824 */ /* 0x000fe400078e021f */
[----:B------:R-:W-:Y:S02]  /*4900*/  IMAD.IADD R37, R28, 0x1, -R37 ;  /* 0x000000011c257824 */ /* 0x000fe400078e0a25 */
[----:B------:R-:W-:Y:S01]  /*4910*/  IMAD.MOV.U32 R36, RZ, RZ, -0x1 ;  /* 0xffffffffff247424 */ /* 0x000fe200078e00ff */
[----:B------:R-:W-:Y:S06]  /*4920*/  @P0 BRA `(.L_x_37) ;  /* 0x0000005800440947 */ /* 0x000fec0003800000 */
[----:B------:R-:W0:Y:S01]  /*4930*/  LDC.64 R38, c[0x0][0x5c8] ;  /* 0x00017200ff267b82 */ /* 0x000e220000000a00 */
[----:B------:R-:W-:Y:S01]  /*4940*/  ULDC.64 UR6, c[0x0][0x5c0] ;  /* 0x0001700000067ab9 */ /* 0x000fe20000000a00 */
[----:B------:R-:W-:Y:S01]  /*4950*/  BSSY B0, `(.L_x_37) ;  /* 0x000058e000007945 */ /* 0x000fe20003800000 */
[-C--:B0-----:R-:W-:Y:S01]  /*4960*/  IMAD R26, R9, R38.reuse, RZ ;  /* 0x00000026091a7224 */ /* 0x081fe200078e02ff */
[----:B------:R-:W-:Y:S01]  /*4970*/  SHF.L.U64.HI R34, R38, 0x3, R39 ;  /* 0x0000000326227819 */ /* 0x000fe20000010227 */
[----:B------:R-:W-:-:S04]  /*4980*/  IMAD.WIDE.U32 R30, R45, R38, R24 ;  /* 0x000000262d1e7225 */ /* 0x000fc800078e0018 */
[----:B------:R-:W-:Y:S01]  /*4990*/  IMAD R25, R45, R39, R26 ;  /* 0x000000272d197224 */ /* 0x000fe200078e021a */
[----:B------:R-:W-:Y:S01]  /*49a0*/  IADD3 R24, P3, R30, UR6, RZ ;  /* 0x000000061e187c10 */ /* 0x000fe2000ff7e0ff */
[C---:B------:R-:W-:Y:S01]  /*49b0*/  IMAD.SHL.U32 R29, R38.reuse, 0x8, RZ ;  /* 0x00000008261d7824 */ /* 0x040fe200078e00ff */
[----:B------:R-:W-:Y:S01]  /*49c0*/  LEA R26, P2, R38, R30, 0x7 ;  /* 0x0000001e261a7211 */ /* 0x000fe200078438ff */
[----:B------:R-:W-:-:S03]  /*49d0*/  IMAD.IADD R31, R31, 0x1, R25 ;  /* 0x000000011f1f7824 */ /* 0x000fc600078e0219 */
[----:B------:R-:W-:Y:S02]  /*49e0*/  IADD3 R30, P1, P0, R30, UR6, R29 ;  /* 0x000000061e1e7c10 */ /* 0x000fe4000f83e01d */
[----:B------:R-:W-:Y:S02]  /*49f0*/  IADD3.X R25, R31, UR7, RZ, P3, !PT ;  /* 0x000000071f197c10 */ /* 0x000fe40009ffe4ff */
[----:B---3-5:R-:W-:Y:S02]  /*4a00*/  FSETP.NEU.AND P3, PT, R11, RZ, PT ;  /* 0x000000ff0b00720b */ /* 0x028fe40003f6d000 */
[----:B------:R-:W-:Y:S02]  /*4a10*/  LEA.HI.X R27, R38, R31, R39, 0x7, P2 ;  /* 0x0000001f261b7211 */ /* 0x000fe400010f3c27 */
[C---:B------:R-:W-:Y:S02]  /*4a20*/  IADD3 R28, P2, R26.reuse, UR6, RZ ;  /* 0x000000061a1c7c10 */ /* 0x040fe4000ff5e0ff */
[----:B------:R-:W-:-:S02]  /*4a30*/  IADD3 R26, P5, P6, R26, UR6, R29 ;  /* 0x000000061a1a7c10 */ /* 0x000fc4000febe01d */
[----:B------:R-:W-:Y:S02]  /*4a40*/  IADD3.X R29, R27, UR7, RZ, P2, !PT ;  /* 0x000000071b1d7c10 */ /* 0x000fe400097fe4ff */
[--C-:B------:R-:W-:Y:S02]  /*4a50*/  IADD3.X R31, R31, UR7, R34.reuse, P1, P0 ;  /* 0x000000071f1f7c10 */ /* 0x100fe40008fe0422 */
[----:B------:R-:W-:Y:S01]  /*4a60*/  IADD3.X R27, R27, UR7, R34, P5, P6 ;  /* 0x000000071b1b7c10 */ /* 0x000fe2000afec422 */
[----:B------:R-:W-:Y:S06]  /*4a70*/  @!P3 BRA `(.L_x_38) ;  /* 0x0000004000dcb947 */ /* 0x000fec0003800000 */
[----:B------:R-:W-:Y:S01]  /*4a80*/  ULDC.64 UR6, c[0x0][0x5b8] ;  /* 0x00016e0000067ab9 */ /* 0x000fe20000000a00 */
[----:B------:R-:W-:Y:S01]  /*4a90*/  ISETP.GE.AND P3, PT, R42, 0x1, PT ;  /* 0x000000012a00780c */ /* 0x000fe20003f66270 */
[----:B------:R-:W-:Y:S01]  /*4aa0*/  IMAD R38, R35, UR6, RZ ;  /* 0x0000000623267c24 */ /* 0x000fe2000f8e02ff */
[----:B------:R-:W-:Y:S01]  /*4ab0*/  ULDC.64 UR8, c[0x0][0x5a8] ;  /* 0x00016a0000087ab9 */ /* 0x000fe20000000a00 */
[----:B------:R-:W-:Y:S01]  /*4ac0*/  IMAD.WIDE.U32 R34, R7, UR6, R32 ;  /* 0x0000000607227c25 */ /* 0x000fe2000f8e0020 */
[----:B------:R-:W-:Y:S01]  /*4ad0*/  ISETP.LT.OR P1, PT, R37, 0x1, !P3 ;  /* 0x000000012500780c */ /* 0x000fe20005f21670 */
[----:B------:R-:W-:Y:S02]  /*4ae0*/  BSSY B1, `(.L_x_39) ;  /* 0x000000c000017945 */ /* 0x000fe40003800000 */
[----:B------:R-:W-:Y:S01]  /*4af0*/  IMAD R7, R7, UR7, R38 ;  /* 0x0000000707077c24 */ /* 0x000fe2000f8e0226 */
[----:B------:R-:W-:-:S03]  /*4b00*/  ULDC.64 UR6, c[0x0][0x5b0] ;  /* 0x00016c0000067ab9 */ /* 0x000fc60000000a00 */
[----:B------:R-:W-:Y:S02]  /*4b10*/  IMAD.IADD R35, R35, 0x1, R7 ;  /* 0x0000000123237824 */ /* 0x000fe400078e0207 */
[----:B------:R-:W-:Y:S02]  /*4b20*/  IMAD R7, R9, UR6, RZ ;  /* 0x0000000609077c24 */ /* 0x000fe4000f8e02ff */
[----:B------:R-:W-:-:S04]  /*4b30*/  IMAD.WIDE.U32 R32, R45, UR6, R34 ;  /* 0x000000062d207c25 */ /* 0x000fc8000f8e0022 */
[----:B------:R-:W-:Y:S01]  /*4b40*/  IMAD R7, R45, UR7, R7 ;  /* 0x000000072d077c24 */ /* 0x000fe2000f8e0207 */
[----:B------:R-:W-:-:S04]  /*4b50*/  IADD3 R32, P0, R32, UR8, RZ ;  /* 0x0000000820207c10 */ /* 0x000fc8000ff1e0ff */
[--C-:B------:R-:W-:Y:S02]  /*4b60*/  IADD3.X R33, R33, UR9, R7.reuse, P0, !PT ;  /* 0x0000000921217c10 */ /* 0x100fe400087fe407 */
[----:B------:R-:W-:Y:S01]  /*4b70*/  PRMT R7, RZ, 0x7610, R7 ;  /* 0x00007610ff077816 */ /* 0x000fe20000000007 */
[----:B------:R-:W-:Y:S06]  /*4b80*/  @P1 BRA `(.L_x_40) ;  /* 0x0000000000041947 */ /* 0x000fec0003800000 */
[----:B------:R0:W5:Y:S02]  /*4b90*/  LDG.E.U8 R7, desc[UR36][R32.64] ;  /* 0x0000002420077981 */ /* 0x000164000c1e1100 */
.L_x_40:
[----:B------:R-:W-:Y:S05]  /*4ba0*/  BSYNC B1 ;  /* 0x0000000000017941 */ /* 0x000fea0003800000 */
.L_x_39:
[----:B-----5:R-:W-:Y:S01]  /*4bb0*/  LOP3.LUT R7, R7, 0xff, RZ, 0xc0, !PT ;  /* 0x000000ff07077812 */ /* 0x020fe200078ec0ff */
[----:B------:R-:W-:Y:S01]  /*4bc0*/  BSSY B1, `(.L_x_41) ;  /* 0x000000b000017945 */ /* 0x000fe20003800000 */
[----:B------:R-:W-:Y:S02]  /*4bd0*/  ISETP.LT.OR P0, PT, R37, 0x2, !P3 ;  /* 0x000000022500780c */ /* 0x000fe40005f01670 */
[----:B------:R-:W-:-:S05]  /*4be0*/  F2FP.F16.E4M3.UNPACK_B R7, R7 ;  /* 0x00000007ff07723e */ /* 0x000fca00020006ff */
[----:B------:R-:W-:Y:S01]  /*4bf0*/  HADD2.F32 R38, -RZ, R7.H0_H0 ;  /* 0x20000007ff267230 */ /* 0x000fe20000004100 */
[----:B------:R-:W-:-:S04]  /*4c00*/  PRMT R7, RZ, 0x7610, R7 ;  /* 0x00007610ff077816 */ /* 0x000fc80000000007 */
[----:B------:R-:W-:-:S04]  /*4c10*/  FMUL R38, R38, R11 ;  /* 0x0000000b26267220 */ /* 0x000fc80000400000 */
[----:B--2---:R-:W-:-:S05]  /*4c20*/  FFMA R38, R171, R10, R38 ;  /* 0x0000000aab267223 */ /* 0x004fca0000000026 */
[----:B------:R-:W-:-:S05]  /*4c30*/  F2FP.SATFINITE.E4M3.F32.PACK_AB_MERGE_C R39, RZ, R38, RZ ;  /* 0x00000026ff27723e */ /* 0x000fca00048070ff */
[----:B------:R1:W-:Y:S01]  /*4c40*/  @!P1 STG.E.U8 desc[UR36][R24.64], R39 ;  /* 0x0000002718009986 */ /* 0x0003e2000c101124 */
[----:B------:R-:W-:Y:S05]  /*4c50*/  @P0 BRA `(.L_x_42) ;  /* 0x0000000000040947 */ /* 0x000fea0003800000 */
[----:B------:R2:W5:Y:S02]  /*4c60*/  LDG.E.U8 R7, desc[UR36][R32.64+0x1] ;  /* 0x0000012420077981 */ /* 0x000564000c1e1100 */
.L_x_42:
[----:B------:R-:W-:Y:S05]  /*4c70*/  BSYNC B1 ;  /* 0x0000000000017941 */ /* 0x000fea0003800000 */
.L_x_41:
[----:B-----5:R-:W-:Y:S01]  /*4c80*/  LOP3.LUT R7, R7, 0xff, RZ, 0xc0, !PT ;  /* 0x000000ff07077812 */ /* 0x020fe200078ec0ff */
[----:B------:R-:W-:Y:S01]  /*4c90*/  BSSY B1, `(.L_x_43) ;  /* 0x0000013000017945 */ /* 0x000fe20003800000 */
[----:B------:R-:W-:Y:S02]  /*4ca0*/  IADD3 R41, P1, R45, 0x8, RZ ;  /* 0x000000082d297810 */ /* 0x000fe40007f3e0ff */
[----:B------:R-:W-:Y:S02]  /*4cb0*/  F2FP.F16.E4M3.UNPACK_B R7, R7 ;  /* 0x00000007ff07723e */ /* 0x000fe400020006ff */
[----:B------:R-:W-:Y:S01]  /*4cc0*/  ISETP.GE.AND P2, PT, R42, 0x9, PT ;  /* 0x000000092a00780c */ /* 0x000fe20003f46270 */
[----:B-1----:R-:W-:Y:S02]  /*4cd0*/  IMAD.X R39, RZ, RZ, R9, P1 ;  /* 0x000000ffff277224 */ /* 0x002fe400008e0609 */
[----:B------:R-:W-:Y:S01]  /*4ce0*/  HADD2.F32 R38, -RZ, R7.H0_H0 ;  /* 0x20000007ff267230 */ /* 0x000fe20000004100 */
[----:B------:R-:W-:Y:S01]  /*4cf0*/  ISETP.LT.OR P5, PT, R37, 0x1, !P2 ;  /* 0x000000012500780c */ /* 0x000fe200057a1670 */
[----:B------:R-:W-:-:S03]  /*4d00*/  IMAD R40, R39, UR6, RZ ;  /* 0x0000000627287c24 */ /* 0x000fc6000f8e02ff */
[----:B------:R-:W-:Y:S01]  /*4d10*/  FMUL R7, R38, R11 ;  /* 0x0000000b26077220 */ /* 0x000fe20000400000 */
[----:B------:R-:W-:-:S04]  /*4d20*/  IMAD.WIDE.U32 R38, R41, UR6, R34 ;  /* 0x0000000629267c25 */ /* 0x000fc8000f8e0022 */
[----:B------:R-:W-:Y:S01]  /*4d30*/  FFMA R7, R170, R10, R7 ;  /* 0x0000000aaa077223 */ /* 0x000fe20000000007 */
[----:B------:R-:W-:Y:S01]  /*4d40*/  IMAD R41, R41, UR7, R40 ;  /* 0x0000000729297c24 */ /* 0x000fe2000f8e0228 */
[----:B------:R-:W-:-:S03]  /*4d50*/  IADD3 R38, P1, R38, UR8, RZ ;  /* 0x0000000826267c10 */ /* 0x000fc6000ff3e0ff */
[----:B------:R-:W-:Y:S02]  /*4d60*/  F2FP.SATFINITE.E4M3.F32.PACK_AB_MERGE_C R43, RZ, R7, RZ ;  /* 0x00000007ff2b723e */ /* 0x000fe400048070ff */
[----:B------:R-:W-:Y:S02]  /*4d70*/  IADD3.X R39, R39, UR9, R41, P1, !PT ;  /* 0x0000000927277c10 */ /* 0x000fe40008ffe429 */
[----:B------:R-:W-:Y:S01]  /*4d80*/  PRMT R7, RZ, 0x7610, R7 ;  /* 0x00007610ff077816 */ /* 0x000fe20000000007 */
[----:B------:R1:W-:Y:S01]  /*4d90*/  @!P0 STG.E.U8 desc[UR36][R24.64+0x1], R43 ;  /* 0x0000012b18008986 */ /* 0x0003e2000c101124 */
[----:B------:R-:W-:Y:S05]  /*4da0*/  @P5 BRA `(.L_x_44) ;  /* 0x0000000000045947 */ /* 0x000fea0003800000 */
[----:B------:R3:W5:Y:S02]  /*4db0*/  LDG.E.U8 R7, desc[UR36][R38.64] ;  /* 0x0000002426077981 */ /* 0x000764000c1e1100 */
.L_x_44:
[----:B------:R-:W-:Y:S05]  /*4dc0*/  BSYNC B1 ;  /* 0x0000000000017941 */ /* 0x000fea0003800000 */
.L_x_43:
[----:B-----5:R-:W-:Y:S01]  /*4dd0*/  LOP3.LUT R7, R7, 0xff, RZ, 0xc0, !PT ;  /* 0x000000ff07077812 */ /* 0x020fe200078ec0ff */
[----:B------:R-:W-:Y:S01]  /*4de0*/  BSSY B1, `(.L_x_45) ;  /* 0x000000b000017945 */ /* 0x000fe20003800000 */
[----:B------:R-:W-:Y:S02]  /*4df0*/  ISETP.LT.OR P0, PT, R37, 0x2, !P2 ;  /* 0x000000022500780c */ /* 0x000fe40005701670 */
[----:B------:R-:W-:-:S05]  /*4e00*/  F2FP.F16.E4M3.UNPACK_B R7, R7 ;  /* 0x00000007ff07723e */ /* 0x000fca00020006ff */
[----:B------:R-:W-:Y:S01]  /*4e10*/  HADD2.F32 R40, -RZ, R7.H0_H0 ;  /* 0x20000007ff287230 */ /* 0x000fe20000004100 */
[----:B------:R-:W-:-:S04]  /*4e20*/  PRMT R7, RZ, 0x7610, R7 ;  /* 0x00007610ff077816 */ /* 0x000fc80000000007 */
[----:B------:R-:W-:-:S04]  /*4e30*/  FMUL R40, R40, R11 ;  /* 0x0000000b28287220 */ /* 0x000fc80000400000 */
[----:B------:R-:W-:-:S05]  /*4e40*/  FFMA R40, R169, R10, R40 ;  /* 0x0000000aa9287223 */ /* 0x000fca0000000028 */
[----:B------:R-:W-:-:S05]  /*4e50*/  F2FP.SATFINITE.E4M3.F32.PACK_AB_MERGE_C R41, RZ, R40, RZ ;  /* 0x00000028ff29723e */ /* 0x000fca00048070ff */
[----:B------:R4:W-:Y:S01]  /*4e60*/  @!P5 STG.E.U8 desc[UR36][R30.64], R41 ;  /* 0x000000291e00d986 */ /* 0x0009e2000c101124 */
[----:B------:R-:W-:Y:S05]  /*4e70*/  @P0 BRA `(.L_x_46) ;  /* 0x0000000000040947 */ /* 0x000fea0003800000 */
[----:B------:R0:W5:Y:S02]  /*4e80*/  LDG.E.U8 R7, desc[UR36][R38.64+0x1] ;  /* 0x0000012426077981 */ /* 0x000164000c1e1100 */
.L_x_46:
[----:B------:R-:W-:Y:S05]  /*4e90*/  BSYNC B1 ;  /* 0x0000000000017941 */ /* 0x000fea0003800000 */
.L_x_45:
[----:B-----5:R-:W-:Y:S01]  /*4ea0*/  LOP3.LUT R7, R7, 0xff, RZ, 0xc0, !PT ;  /* 0x000000ff07077812 */ /* 0x020fe200078ec0ff */
[----:B------:R-:W-:Y:S01]  /*4eb0*/  BSSY B1, `(.L_x_47) ;  /* 0x000000b000017945 */ /* 0x000fe20003800000 */
[----:B------:R-:W-:Y:S02]  /*4ec0*/  ISETP.LT.OR P1, PT, R37, 0x9, !P3 ;  /* 0x000000092500780c */ /* 0x000fe40005f21670 */
[----:B------:R-:W-:-:S05]  /*4ed0*/  F2FP.F16.E4M3.UNPACK_B R7, R7 ;  /* 0x00000007ff07723e */ /* 0x000fca00020006ff */
[----:B------:R-:W-:-:S05]  /*4ee0*/  HADD2.F32 R40, -RZ, R7.H0_H0 ;  /* 0x20000007ff287230 */ /* 0x000fca0000004100 */
[----:B------:R-:W-:-:S04]  /*4ef0*/  FMUL R7, R40, R11 ;  /* 0x0000000b28077220 */ /* 0x000fc80000400000 */
[----:B------:R-:W-:-:S05]  /*4f00*/  FFMA R7, R168, R10, R7 ;  /* 0x0000000aa8077223 */ /* 0x000fca0000000007 */
[----:B----4-:R-:W-:Y:S02]  /*4f10*/  F2FP.SATFINITE.E4M3.F32.PACK_AB_MERGE_C R41, RZ, R7, RZ ;  /* 0x00000007ff29723e */ /* 0x010fe400048070ff */
[----:B------:R-:W-:-:S03]  /*4f20*/  PRMT R7, RZ, 0x7610, R7 ;  /* 0x00007610ff077816 */ /* 0x000fc60000000007 */
[----:B------:R4:W-:Y:S01]  /*4f30*/  @!P0 STG.E.U8 desc[UR36][R30.64+0x1], R41 ;  /* 0x000001291e008986 */ /* 0x0009e2000c101124 */
[----:B------:R-:W-:Y:S05]  /*4f40*/  @P1 BRA `(.L_x_48) ;  /* 0x0000000000041947 */ /* 0x000fea0003800000 */
[----:B------:R0:W5:Y:S02]  /*4f50*/  LDG.E.U8 R7, desc[UR36][R32.64+0x8] ;  /* 0x0000082420077981 */ /* 0x000164000c1e1100 */
.L_x_48:
[----:B------:R-:W-:Y:S05]  /*4f60*/  BSYNC B1 ;  /* 0x0000000000017941 */ /* 0x000fea0003800000 */
.L_x_47:
        /* <DEDUP_REMOVED lines=8> */
[----:B----4-:R-:W-:-:S05]  /*4ff0*/  F2FP.SATFINITE.E4M3.F32.PACK_AB_MERGE_C R41, RZ, R40, RZ ;  /* 0x00000028ff29723e */ /* 0x010fca00048070ff */
[----:B------:R4:W-:Y:S01]  /*5000*/  @!P1 STG.E.U8 desc[UR36][R24.64+0x8], R41 ;  /* 0x0000082918009986 */ /* 0x0009e2000c101124 */
[----:B------:R-:W-:Y:S05]  /*5010*/  @P0 BRA `(.L_x_50) ;  /* 0x0000000000040947 */ /* 0x000fea0003800000 */
[----:B------:R0:W5:Y:S02]  /*5020*/  LDG.E.U8 R7, desc[UR36][R32.64+0x9] ;  /* 0x0000092420077981 */ /* 0x000164000c1e1100 */
.L_x_50:
[----:B------:R-:W-:Y:S05]  /*5030*/  BSYNC B1 ;  /* 0x0000000000017941 */ /* 0x000fea0003800000 */
.L_x_49:
        /* <DEDUP_REMOVED lines=12> */
.L_x_52:
[----:B------:R-:W-:Y:S05]  /*5100*/  BSYNC B1 ;  /* 0x0000000000017941 */ /* 0x000fea0003800000 */
.L_x_51:
        /* <DEDUP_REMOVED lines=12> */
.L_x_54:
[----:B------:R-:W-:Y:S05]  /*51d0*/  BSYNC B1 ;  /* 0x0000000000017941 */ /* 0x000fea0003800000 */
.L_x_53:
[----:B-----5:R-:W-:Y:S01]  /*51e0*/  LOP3.LUT R7, R7, 0xff, RZ, 0xc0, !PT ;  /* 0x000000ff07077812 */ /* 0x020fe200078ec0ff */
[----:B------:R-:W-:Y:S01]  /*51f0*/  BSSY B1, `(.L_x_55) ;  /* 0x0000013000017945 */ /* 0x000fe20003800000 */
[----:B-1----:R-:W-:Y:S02]  /*5200*/  IADD3 R43, P0, R45, 0x80, RZ ;  /* 0x000000802d2b7810 */ /* 0x002fe40007f1e0ff */
[----:B------:R-:W-:Y:S02]  /*5210*/  F2FP.F16.E4M3.UNPACK_B R7, R7 ;  /* 0x00000007ff07723e */ /* 0x000fe400020006ff */
[----:B------:R-:W-:Y:S01]  /*5220*/  ISETP.GE.AND P1, PT, R42, 0x81, PT ;  /* 0x000000812a00780c */ /* 0x000fe20003f26270 */
[----:B----4-:R-:W-:Y:S02]  /*5230*/  IMAD.X R41, RZ, RZ, R9, P0 ;  /* 0x000000ffff297224 */ /* 0x010fe400000e0609 */
        /* <DEDUP_REMOVED lines=14> */
.L_x_56:
[----:B------:R-:W-:Y:S05]  /*5320*/  BSYNC B1 ;  /* 0x0000000000017941 */ /* 0x000fea0003800000 */
.L_x_55:
        /* <DEDUP_REMOVED lines=12> */
.L_x_58:
[----:B------:R-:W-:Y:S05]  /*53f0*/  BSYNC B1 ;  /* 0x0000000000017941 */ /* 0x000fea0003800000 */
.L_x_57:
[----:B-----5:R-:W-:Y:S01]  /*5400*/  LOP3.LUT R7, R7, 0xff, RZ, 0xc0, !PT ;  /* 0x000000ff07077812 */ /* 0x020fe200078ec0ff */
[----:B------:R-:W-:Y:S01]  /*5410*/  BSSY B1, `(.L_x_59) ;  /* 0x0000013000017945 */ /* 0x000fe20003800000 */
[----:B0-----:R-:W-:Y:S02]  /*5420*/  IADD3 R43, P0, R45, 0x88, RZ ;  /* 0x000000882d2b7810 */ /* 0x001fe40007f1e0ff */
[----:B------:R-:W-:-:S03]  /*5430*/  F2FP.F16.E4M3.UNPACK_B R7, R7 ;  /* 0x00000007ff07723e */ /* 0x000fc600020006ff */
[----:B------:R-:W-:-:S04]  /*5440*/  IMAD.WIDE.U32 R34, R43, UR6, R34 ;  /* 0x000000062b227c25 */ /* 0x000fc8000f8e0022 */
[----:B------:R-:W-:-:S05]  /*5450*/  HADD2.F32 R8, -RZ, R7.H0_H0 ;  /* 0x20000007ff087230 */ /* 0x000fca0000004100 */
[----:B------:R-:W-:Y:S01]  /*5460*/  FMUL R7, R8, R11 ;  /* 0x0000000b08077220 */ /* 0x000fe20000400000 */
[----:B------:R-:W-:Y:S01]  /*5470*/  IMAD.X R8, RZ, RZ, R9, P0 ;  /* 0x000000ffff087224 */ /* 0x000fe200000e0609 */
[----:B------:R-:W-:Y:S02]  /*5480*/  ISETP.GE.AND P0, PT, R42, 0x89, PT ;  /* 0x000000892a00780c */ /* 0x000fe40003f06270 */
[----:B------:R-:W-:Y:S01]  /*5490*/  FFMA R7, R162, R10, R7 ;  /* 0x0000000aa2077223 */ /* 0x000fe20000000007 */
[----:B------:R-:W-:-:S04]  /*54a0*/  IMAD R8, R8, UR6, RZ ;  /* 0x0000000608087c24 */ /* 0x000fc8000f8e02ff */
[----:B------:R-:W-:Y:S01]  /*54b0*/  F2FP.SATFINITE.E4M3.F32.PACK_AB_MERGE_C R45, RZ, R7, RZ ;  /* 0x00000007ff2d723e */ /* 0x000fe200048070ff */
[----:B------:R-:W-:Y:S01]  /*54c0*/  IMAD R43, R43, UR7, R8 ;  /* 0x000000072b2b7c24 */ /* 0x000fe2000f8e0208 */
[----:B------:R-:W-:Y:S02]  /*54d0*/  IADD3 R8, P6, R34, UR8, RZ ;  /* 0x0000000822087c10 */ /* 0x000fe4000ffde0ff */
[----:B------:R-:W-:Y:S01]  /*54e0*/  PRMT R7, RZ, 0x7610, R7 ;  /* 0x00007610ff077816 */ /* 0x000fe20000000007 */
[----:B------:R0:W-:Y:S01]  /*54f0*/  @!P5 STG.E.U8 desc[UR36][R28.64+0x1], R45 ;  /* 0x0000012d1c00d986 */ /* 0x0001e2000c101124 */
[----:B------:R-:W-:Y:S02]  /*5500*/  ISETP.LT.OR P5, PT, R37, 0x1, !P0 ;  /* 0x000000012500780c */ /* 0x000fe400047a1670 */
[----:B------:R-:W-:-:S11]  /*5510*/  IADD3.X R9, R35, UR9, R43, P6, !PT ;  /* 0x0000000923097c10 */ /* 0x000fd6000b7fe42b */
[----:B0-----:R-:W-:Y:S05]  /*5520*/  @P5 BRA `(.L_x_60) ;  /* 0x0000000000045947 */ /* 0x001fea0003800000 */
[----:B------:R0:W5:Y:S02]  /*5530*/  LDG.E.U8 R7, desc[UR36][R8.64] ;  /* 0x0000002408077981 */ /* 0x000164000c1e1100 */
.L_x_60:
[----:B------:R-:W-:Y:S05]  /*5540*/  BSYNC B1 ;  /* 0x0000000000017941 */ /* 0x000fea0003800000 */
.L_x_59:
        /* <DEDUP_REMOVED lines=12> */
.L_x_62:
[----:B------:R-:W-:Y:S05]  /*5610*/  BSYNC B1 ;  /* 0x0000000000017941 */ /* 0x000fea0003800000 */
.L_x_61:
[----:B-----5:R-:W-:Y:S01]  /*5620*/  LOP3.LUT R7, R7, 0xff, RZ, 0xc0, !PT ;  /* 0x000000ff07077812 */ /* 0x020fe200078ec0ff */
[----:B------:R-:W-:Y:S01]  /*5630*/  BSSY B1, `(.L_x_63) ;  /* 0x000000b000017945 */ /* 0x000fe20003800000 */
[----:B------:R-:W-:Y:S02]  /*5640*/  ISETP.LT.OR P5, PT, R37, 0x9, !P1 ;  /* 0x000000092500780c */ /* 0x000fe40004fa1670 */
[----:B------:R-:W-:-:S05]  /*5650*/  F2FP.F16.E4M3.UNPACK_B R7, R7 ;  /* 0x00000007ff07723e */ /* 0x000fca00020006ff */
[----:B------:R-:W-:-:S05]  /*5660*/  HADD2.F32 R34, -RZ, R7.H0_H0 ;  /* 0x20000007ff227230 */ /* 0x000fca0000004100 */
[----:B------:R-:W-:-:S04]  /*5670*/  FMUL R7, R34, R11 ;  /* 0x0000000b22077220 */ /* 0x000fc80000400000 */
[----:B------:R-:W-:-:S05]  /*5680*/  FFMA R7, R160, R10, R7 ;  /* 0x0000000aa0077223 */ /* 0x000fca0000000007 */
[----:B0-----:R-:W-:Y:S02]  /*5690*/  F2FP.SATFINITE.E4M3.F32.PACK_AB_MERGE_C R35, RZ, R7, RZ ;  /* 0x00000007ff23723e */ /* 0x001fe400048070ff */
[----:B------:R-:W-:-:S03]  /*56a0*/  PRMT R7, RZ, 0x7610, R7 ;  /* 0x00007610ff077816 */ /* 0x000fc60000000007 */
[----:B------:R0:W-:Y:S01]  /*56b0*/  @!P6 STG.E.U8 desc[UR36][R26.64+0x1], R35 ;  /* 0x000001231a00e986 */ /* 0x0001e2000c101124 */
[----:B------:R-:W-:Y:S05]  /*56c0*/  @P5 BRA `(.L_x_64) ;  /* 0x0000000000045947 */ /* 0x000fea0003800000 */
[----:B------:R0:W5:Y:S02]  /*56d0*/  LDG.E.U8 R7, desc[UR36][R40.64+0x8] ;  /* 0x0000082428077981 */ /* 0x000164000c1e1100 */
.L_x_64:
[----:B------:R-:W-:Y:S05]  /*56e0*/  BSYNC B1 ;  /* 0x0000000000017941 */ /* 0x000fea0003800000 */
.L_x_63:
        /* <DEDUP_REMOVED lines=8> */
[----:B0-----:R-:W-:-:S05]  /*5770*/  F2FP.SATFINITE.E4M3.F32.PACK_AB_MERGE_C R35, RZ, R34, RZ ;  /* 0x00000022ff23723e */ /* 0x001fca00048070ff */
[----:B------:R0:W-:Y:S01]  /*5780*/  @!P5 STG.E.U8 desc[UR36][R28.64+0x8], R35 ;  /* 0x000008231c00d986 */ /* 0x0001e2000c101124 */
[----:B------:R-:W-:Y:S05]  /*5790*/  @P6 BRA `(.L_x_66) ;  /* 0x0000000000046947 */ /* 0x000fea0003800000 */
[----:B------:R0:W5:Y:S02]  /*57a0*/  LDG.E.U8 R7, desc[UR36][R40.64+0x9] ;  /* 0x0000092428077981 */ /* 0x000164000c1e1100 */
.L_x_66:
[----:B------:R-:W-:Y:S05]  /*57b0*/  BSYNC B1 ;  /* 0x0000000000017941 */ /* 0x000fea0003800000 */
.L_x_65:
        /* <DEDUP_REMOVED lines=12> */
.L_x_68:
[----:B------:R-:W-:Y:S05]  /*5880*/  BSYNC B1 ;  /* 0x0000000000017941 */ /* 0x000fea0003800000 */
.L_x_67:
        /* <DEDUP_REMOVED lines=12> */
.L_x_70:
[----:B------:R-:W-:Y:S05]  /*5950*/  BSYNC B1 ;  /* 0x0000000000017941 */ /* 0x000fea0003800000 */
.L_x_69:
        /* <DEDUP_REMOVED lines=12> */
.L_x_72:
[----:B------:R-:W-:Y:S05]  /*5a20*/  BSYNC B1 ;  /* 0x0000000000017941 */ /* 0x000fea0003800000 */
.L_x_71:
        /* <DEDUP_REMOVED lines=12> */
.L_x_74:
[----:B------:R-:W-:Y:S05]  /*5af0*/  BSYNC B1 ;  /* 0x0000000000017941 */ /* 0x000fea0003800000 */
.L_x_73:
        /* <DEDUP_REMOVED lines=12> */
.L_x_76:
[----:B------:R-:W-:Y:S05]  /*5bc0*/  BSYNC B1 ;  /* 0x0000000000017941 */ /* 0x000fea0003800000 */
.L_x_75:
        /* <DEDUP_REMOVED lines=12> */
.L_x_78:
[----:B------:R-:W-:Y:S05]  /*5c90*/  BSYNC B1 ;  /* 0x0000000000017941 */ /* 0x000fea0003800000 */
.L_x_77:
        /* <DEDUP_REMOVED lines=12> */
.L_x_80:
[----:B------:R-:W-:Y:S05]  /*5d60*/  BSYNC B1 ;  /* 0x0000000000017941 */ /* 0x000fea0003800000 */
.L_x_79:
        /* <DEDUP_REMOVED lines=12> */
.L_x_82:
[----:B------:R-:W-:Y:S05]  /*5e30*/  BSYNC B1 ;  /* 0x0000000000017941 */ /* 0x000fea0003800000 */
.L_x_81:
        /* <DEDUP_REMOVED lines=12> */
.L_x_84:
[----:B------:R-:W-:Y:S05]  /*5f00*/  BSYNC B1 ;  /* 0x0000000000017941 */ /* 0x000fea0003800000 */
.L_x_83:
        /* <DEDUP_REMOVED lines=12> */
.L_x_86:
[----:B------:R-:W-:Y:S05]  /*5fd0*/  BSYNC B1 ;  /* 0x0000000000017941 */ /* 0x000fea0003800000 */
.L_x_85:
        /* <DEDUP_REMOVED lines=12> */
.L_x_88:
[----:B------:R-:W-:Y:S05]  /*60a0*/  BSYNC B1 ;  /* 0x0000000000017941 */ /* 0x000fea0003800000 */
.L_x_87:
        /* <DEDUP_REMOVED lines=12> */
.L_x_90:
[----:B------:R-:W-:Y:S05]  /*6170*/  BSYNC B1 ;  /* 0x0000000000017941 */ /* 0x000fea0003800000 */
.L_x_89:
        /* <DEDUP_REMOVED lines=12> */
.L_x_92:
[----:B------:R-:W-:Y:S05]  /*6240*/  BSYNC B1 ;  /* 0x0000000000017941 */ /* 0x000fea0003800000 */
.L_x_91:
        /* <DEDUP_REMOVED lines=12> */
.L_x_94:
[----:B------:R-:W-:Y:S05]  /*6310*/  BSYNC B1 ;  /* 0x0000000000017941 */ /* 0x000fea0003800000 */
.L_x_93:
        /* <DEDUP_REMOVED lines=12> */
.L_x_96:
[----:B------:R-:W-:Y:S05]  /*63e0*/  BSYNC B1 ;  /* 0x0000000000017941 */ /* 0x000fea0003800000 */
.L_x_95:
        /* <DEDUP_REMOVED lines=12> */
.L_x_98:
[----:B------:R-:W-:Y:S05]  /*64b0*/  BSYNC B1 ;  /* 0x0000000000017941 */ /* 0x000fea0003800000 */
.L_x_97:
        /* <DEDUP_REMOVED lines=12> */
.L_x_100:
[----:B------:R-:W-:Y:S05]  /*6580*/  BSYNC B1 ;  /* 0x0000000000017941 */ /* 0x000fea0003800000 */
.L_x_99:
        /* <DEDUP_REMOVED lines=12> */
.L_x_102:
[----:B------:R-:W-:Y:S05]  /*6650*/  BSYNC B1 ;  /* 0x0000000000017941 */ /* 0x000fea0003800000 */
.L_x_101:
        /* <DEDUP_REMOVED lines=12> */
.L_x_104:
[----:B------:R-:W-:Y:S05]  /*6720*/  BSYNC B1 ;  /* 0x0000000000017941 */ /* 0x000fea0003800000 */
.L_x_103:
        /* <DEDUP_REMOVED lines=12> */
.L_x_106:
[----:B------:R-:W-:Y:S05]  /*67f0*/  BSYNC B1 ;  /* 0x0000000000017941 */ /* 0x000fea0003800000 */
.L_x_105:
        /* <DEDUP_REMOVED lines=12> */
.L_x_108:
[----:B------:R-:W-:Y:S05]  /*68c0*/  BSYNC B1 ;  /* 0x0000000000017941 */ /* 0x000fea0003800000 */
.L_x_107:
        /* <DEDUP_REMOVED lines=12> */
.L_x_110:
[----:B------:R-:W-:Y:S05]  /*6990*/  BSYNC B1 ;  /* 0x0000000000017941 */ /* 0x000fea0003800000 */
.L_x_109:
        /* <DEDUP_REMOVED lines=12> */
.L_x_112:
[----:B------:R-:W-:Y:S05]  /*6a60*/  BSYNC B1 ;  /* 0x0000000000017941 */ /* 0x000fea0003800000 */
.L_x_111:
        /* <DEDUP_REMOVED lines=12> */
.L_x_114:
[----:B------:R-:W-:Y:S05]  /*6b30*/  BSYNC B1 ;  /* 0x0000000000017941 */ /* 0x000fea0003800000 */
.L_x_113:
        /* <DEDUP_REMOVED lines=12> */
.L_x_116:
[----:B------:R-:W-:Y:S05]  /*6c00*/  BSYNC B1 ;  /* 0x0000000000017941 */ /* 0x000fea0003800000 */
.L_x_115:
        /* <DEDUP_REMOVED lines=12> */
.L_x_118:
[----:B------:R-:W-:Y:S05]  /*6cd0*/  BSYNC B1 ;  /* 0x0000000000017941 */ /* 0x000fea0003800000 */
.L_x_117:
        /* <DEDUP_REMOVED lines=12> */
.L_x_120:
[----:B------:R-:W-:Y:S05]  /*6da0*/  BSYNC B1 ;  /* 0x0000000000017941 */ /* 0x000fea0003800000 */
.L_x_119:
        /* <DEDUP_REMOVED lines=12> */
.L_x_122:
[----:B------:R-:W-:Y:S05]  /*6e70*/  BSYNC B1 ;  /* 0x0000000000017941 */ /* 0x000fea0003800000 */
.L_x_121:
        /* <DEDUP_REMOVED lines=12> */
.L_x_124:
[----:B------:R-:W-:Y:S05]  /*6f40*/  BSYNC B1 ;  /* 0x0000000000017941 */ /* 0x000fea0003800000 */
.L_x_123:
        /* <DEDUP_REMOVED lines=12> */
.L_x_126:
[----:B------:R-:W-:Y:S05]  /*7010*/  BSYNC B1 ;  /* 0x0000000000017941 */ /* 0x000fea0003800000 */
.L_x_125:
        /* <DEDUP_REMOVED lines=12> */
.L_x_128:
[----:B------:R-:W-:Y:S05]  /*70e0*/  BSYNC B1 ;  /* 0x0000000000017941 */ /* 0x000fea0003800000 */
.L_x_127:
        /* <DEDUP_REMOVED lines=12> */
.L_x_130:
[----:B------:R-:W-:Y:S05]  /*71b0*/  BSYNC B1 ;  /* 0x0000000000017941 */ /* 0x000fea0003800000 */
.L_x_129:
        /* <DEDUP_REMOVED lines=12> */
.L_x_132:
[----:B------:R-:W-:Y:S05]  /*7280*/  BSYNC B1 ;  /* 0x0000000000017941 */ /* 0x000fea0003800000 */
.L_x_131:
        /* <DEDUP_REMOVED lines=12> */
.L_x_134:
[----:B------:R-:W-:Y:S05]  /*7350*/  BSYNC B1 ;  /* 0x0000000000017941 */ /* 0x000fea0003800000 */
.L_x_133:
        /* <DEDUP_REMOVED lines=12> */
.L_x_136:
[----:B------:R-:W-:Y:S05]  /*7420*/  BSYNC B1 ;  /* 0x0000000000017941 */ /* 0x000fea0003800000 */
.L_x_135:
        /* <DEDUP_REMOVED lines=12> */
.L_x_138:
[----:B------:R-:W-:Y:S05]  /*74f0*/  BSYNC B1 ;  /* 0x0000000000017941 */ /* 0x000fea0003800000 */
.L_x_137:
        /* <DEDUP_REMOVED lines=12> */
.L_x_140:
[----:B------:R-:W-:Y:S05]  /*75c0*/  BSYNC B1 ;  /* 0x0000000000017941 */ /* 0x000fea0003800000 */
.L_x_139:
        /* <DEDUP_REMOVED lines=12> */
.L_x_142:
[----:B------:R-:W-:Y:S05]  /*7690*/  BSYNC B1 ;  /* 0x0000000000017941 */ /* 0x000fea0003800000 */
.L_x_141:
        /* <DEDUP_REMOVED lines=12> */
.L_x_144:
[----:B------:R-:W-:Y:S05]  /*7760*/  BSYNC B1 ;  /* 0x0000000000017941 */ /* 0x000fea0003800000 */
.L_x_143:
        /* <DEDUP_REMOVED lines=12> */
.L_x_146:
[----:B------:R-:W-:Y:S05]  /*7830*/  BSYNC B1 ;  /* 0x0000000000017941 */ /* 0x000fea0003800000 */
.L_x_145:
        /* <DEDUP_REMOVED lines=12> */
.L_x_148:
[----:B------:R-:W-:Y:S05]  /*7900*/  BSYNC B1 ;  /* 0x0000000000017941 */ /* 0x000fea0003800000 */
.L_x_147:
        /* <DEDUP_REMOVED lines=12> */
.L_x_150:
[----:B------:R-:W-:Y:S05]  /*79d0*/  BSYNC B1 ;  /* 0x0000000000017941 */ /* 0x000fea0003800000 */
.L_x_149:
        /* <DEDUP_REMOVED lines=12> */
.L_x_152:
[----:B------:R-:W-:Y:S05]  /*7aa0*/  BSYNC B1 ;  /* 0x0000000000017941 */ /* 0x000fea0003800000 */
.L_x_151:
        /* <DEDUP_REMOVED lines=12> */
.L_x_154:
[----:B------:R-:W-:Y:S05]  /*7b70*/  BSYNC B1 ;  /* 0x0000000000017941 */ /* 0x000fea0003800000 */
.L_x_153:
        /* <DEDUP_REMOVED lines=12> */
.L_x_156:
[----:B------:R-:W-:Y:S05]  /*7c40*/  BSYNC B1 ;  /* 0x0000000000017941 */ /* 0x000fea0003800000 */
.L_x_155:
        /* <DEDUP_REMOVED lines=12> */
.L_x_158:
[----:B------:R-:W-:Y:S05]  /*7d10*/  BSYNC B1 ;  /* 0x0000000000017941 */ /* 0x000fea0003800000 */
.L_x_157:
        /* <DEDUP_REMOVED lines=12> */
.L_x_160:
[----:B------:R-:W-:Y:S05]  /*7de0*/  BSYNC B1 ;  /* 0x0000000000017941 */ /* 0x000fea0003800000 */
.L_x_159:
        /* <DEDUP_REMOVED lines=12> */
.L_x_162:
[----:B------:R-:W-:Y:S05]  /*7eb0*/  BSYNC B1 ;  /* 0x0000000000017941 */ /* 0x000fea0003800000 */
.L_x_161:
        /* <DEDUP_REMOVED lines=12> */
.L_x_164:
[----:B------:R-:W-:Y:S05]  /*7f80*/  BSYNC B1 ;  /* 0x0000000000017941 */ /* 0x000fea0003800000 */
.L_x_163:
        /* <DEDUP_REMOVED lines=12> */
.L_x_166:
[----:B------:R-:W-:Y:S05]  /*8050*/  BSYNC B1 ;  /* 0x0000000000017941 */ /* 0x000fea0003800000 */
.L_x_165:
        /* <DEDUP_REMOVED lines=12> */
.L_x_168:
[----:B------:R-:W-:Y:S05]  /*8120*/  BSYNC B1 ;  /* 0x0000000000017941 */ /* 0x000fea0003800000 */
.L_x_167:
        /* <DEDUP_REMOVED lines=12> */
.L_x_170:
[----:B------:R-:W-:Y:S05]  /*81f0*/  BSYNC B1 ;  /* 0x0000000000017941 */ /* 0x000fea0003800000 */
.L_x_169:
        /* <DEDUP_REMOVED lines=12> */
.L_x_172:
[----:B------:R-:W-:Y:S05]  /*82c0*/  BSYNC B1 ;  /* 0x0000000000017941 */ /* 0x000fea0003800000 */
.L_x_171:
        /* <DEDUP_REMOVED lines=12> */
.L_x_174:
[----:B------:R-:W-:Y:S05]  /*8390*/  BSYNC B1 ;  /* 0x0000000000017941 */ /* 0x000fea0003800000 */
.L_x_173:
        /* <DEDUP_REMOVED lines=12> */
.L_x_176:
[----:B------:R-:W-:Y:S05]  /*8460*/  BSYNC B1 ;  /* 0x0000000000017941 */ /* 0x000fea0003800000 */
.L_x_175:
        /* <DEDUP_REMOVED lines=12> */
.L_x_178:
[----:B------:R-:W-:Y:S05]  /*8530*/  BSYNC B1 ;  /* 0x0000000000017941 */ /* 0x000fea0003800000 */
.L_x_177:
[----:B-----5:R-:W-:Y:S01]  /*8540*/  LOP3.LUT R7, R7, 0xff, RZ, 0xc0, !PT ;  /* 0x000000ff07077812 */ /* 0x020fe200078ec0ff */
[----:B------:R-:W-:Y:S01]  /*8550*/  BSSY B1, `(.L_x_179) ;  /* 0x000000b000017945 */ /* 0x000fe20003800000 */
[----:B------:R-:W-:Y:S02]  /*8560*/  ISETP.LT.OR P5, PT, R37, 0x49, !P2 ;  /* 0x000000492500780c */ /* 0x000fe400057a1670 */
[----:B------:R-:W-:-:S05]  /*8570*/  F2FP.F16.E4M3.UNPACK_B R7, R7 ;  /* 0x00000007ff07723e */ /* 0x000fca00020006ff */
[----:B0-2---:R-:W-:-:S05]  /*8580*/  HADD2.F32 R32, -RZ, R7.H0_H0 ;  /* 0x20000007ff207230 */ /* 0x005fca0000004100 */
[----:B------:R-:W-:-:S04]  /*8590*/  FMUL R7, R32, R11 ;  /* 0x0000000b20077220 */ /* 0x000fc80000400000 */
[----:B------:R-:W-:-:S05]  /*85a0*/  FFMA R7, R22, R10, R7 ;  /* 0x0000000a16077223 */ /* 0x000fca0000000007 */
[----:B------:R-:W-:Y:S02]  /*85b0*/  F2FP.SATFINITE.E4M3.F32.PACK_AB_MERGE_C R23, RZ, R7, RZ ;  /* 0x00000007ff17723e */ /* 0x000fe400048070ff */
[----:B------:R-:W-:-:S03]  /*85c0*/  PRMT R7, RZ, 0x7610, R7 ;  /* 0x00007610ff077816 */ /* 0x000fc60000000007 */
[----:B------:R0:W-:Y:S01]  /*85d0*/  @!P3 STG.E.U8 desc[UR36][R24.64+0x49], R23 ;  /* 0x000049171800b986 */ /* 0x0001e2000c101124 */
[----:B------:R-:W-:Y:S05]  /*85e0*/  @P5 BRA `(.L_x_180) ;  /* 0x0000000000045947 */ /* 0x000fea0003800000 */
[----:B------:R2:W5:Y:S02]  /*85f0*/  LDG.E.U8 R7, desc[UR36][R38.64+0x48] ;  /* 0x0000482426077981 */ /* 0x000564000c1e1100 */
.L_x_180:
[----:B------:R-:W-:Y:S05]  /*8600*/  BSYNC B1 ;  /* 0x0000000000017941 */ /* 0x000fea0003800000 */
.L_x_179:
        /* <DEDUP_REMOVED lines=12> */
.L_x_182:
[----:B------:R-:W-:Y:S05]  /*86d0*/  BSYNC B1 ;  /* 0x0000000000017941 */ /* 0x000fea0003800000 */
.L_x_181:
        /* <DEDUP_REMOVED lines=12> */
.L_x_184:
[----:B------:R-:W-:Y:S05]  /*87a0*/  BSYNC B1 ;  /* 0x0000000000017941 */ /* 0x000fea0003800000 */
.L_x_183:
        /* <DEDUP_REMOVED lines=12> */
.L_x_186:
[----:B------:R-:W-:Y:S05]  /*8870*/  BSYNC B1 ;  /* 0x0000000000017941 */ /* 0x000fea0003800000 */
.L_x_185:
        /* <DEDUP_REMOVED lines=12> */
.L_x_188:
[----:B------:R-:W-:Y:S05]  /*8940*/  BSYNC B1 ;  /* 0x0000000000017941 */ /* 0x000fea0003800000 */
.L_x_187:
        /* <DEDUP_REMOVED lines=12> */
.L_x_190:
[----:B------:R-:W-:Y:S05]  /*8a10*/  BSYNC B1 ;  /* 0x0000000000017941 */ /* 0x000fea0003800000 */
.L_x_189:
        /* <DEDUP_REMOVED lines=12> */
.L_x_192:
[----:B------:R-:W-:Y:S05]  /*8ae0*/  BSYNC B1 ;  /* 0x0000000000017941 */ /* 0x000fea0003800000 */
.L_x_191:
        /* <DEDUP_REMOVED lines=12> */
.L_x_194:
[----:B------:R-:W-:Y:S05]  /*8bb0*/  BSYNC B1 ;  /* 0x0000000000017941 */ /* 0x000fea0003800000 */
.L_x_193:
        /* <DEDUP_REMOVED lines=12> */
.L_x_196:
[----:B------:R-:W-:Y:S05]  /*8c80*/  BSYNC B1 ;  /* 0x0000000000017941 */ /* 0x000fea0003800000 */
.L_x_195:
        /* <DEDUP_REMOVED lines=12> */
.L_x_198:
[----:B------:R-:W-:Y:S05]  /*8d50*/  BSYNC B1 ;  /* 0x0000000000017941 */ /* 0x000fea0003800000 */
.L_x_197:
[----:B------:R-:W-:Y:S05]  /*8d60*/  @P0 BRA `(.L_x_199) ;  /* 0x0000001400300947 */ /* 0x000fea0003800000 */
[----:B-----5:R-:W-:-:S04]  /*8d70*/  LOP3.LUT R7, R7, 0xff, RZ, 0xc0, !PT ;  /* 0x000000ff07077812 */ /* 0x020fc800078ec0ff */
[----:B------:R-:W-:-:S05]  /*8d80*/  F2FP.F16.E4M3.UNPACK_B R7, R7 ;  /* 0x00000007ff07723e */ /* 0x000fca00020006ff */
[----:B0-----:R-:W-:-:S05]  /*8d90*/  HADD2.F32 R8, -RZ, R7.H0_H0 ;  /* 0x20000007ff087230 */ /* 0x001fca0000004100 */
[----:B------:R-:W-:-:S04]  /*8da0*/  FMUL R7, R8, R11 ;  /* 0x0000000b08077220 */ /* 0x000fc80000400000 */
[----:B------:R-:W-:-:S05]  /*8db0*/  FFMA R7, R12, R10, R7 ;  /* 0x0000000a0c077223 */ /* 0x000fca0000000007 */
[----:B------:R-:W-:-:S05]  /*8dc0*/  F2FP.SATFINITE.E4M3.F32.PACK_AB_MERGE_C R7, RZ, R7, RZ ;  /* 0x00000007ff07723e */ /* 0x000fca00048070ff */
[----:B------:R0:W-:Y:S01]  /*8dd0*/  STG.E.U8 desc[UR36][R26.64+0x49], R7 ;  /* 0x000049071a007986 */ /* 0x0001e2000c101124 */
[----:B------:R-:W-:Y:S05]  /*8de0*/  BRA `(.L_x_199) ;  /* 0x0000001400107947 */ /* 0x000fea0003800000 */
.L_x_38:
[----:B------:R-:W-:Y:S01]  /*8df0*/  ISETP.GE.AND P3, PT, R42, 0x1, PT ;  /* 0x000000012a00780c */ /* 0x000fe20003f66270 */
[-C--:B--2---:R-:W-:Y:S01]  /*8e00*/  FMUL R171, R171, R10.reuse ;  /* 0x0000000aabab7220 */ /* 0x084fe20000400000 */
[-C--:B------:R-:W-:Y:S01]  /*8e10*/  FMUL R170, R170, R10.reuse ;  /* 0x0000000aaaaa7220 */ /* 0x080fe20000400000 */
[----:B------:R-:W-:Y:S01]  /*8e20*/  ISETP.GE.AND P2, PT, R42, 0x9, PT ;  /* 0x000000092a00780c */ /* 0x000fe20003f46270 */
[-C--:B------:R-:W-:Y:S01]  /*8e30*/  FMUL R169, R169, R10.reuse ;  /* 0x0000000aa9a97220 */ /* 0x080fe20000400000 */
[C---:B------:R-:W-:Y:S01]  /*8e40*/  ISETP.LT.OR P0, PT, R37.reuse, 0x1, !P3 ;  /* 0x000000012500780c */ /* 0x040fe20005f01670 */
[-C--:B------:R-:W-:Y:S01]  /*8e50*/  FMUL R168, R168, R10.reuse ;  /* 0x0000000aa8a87220 */ /* 0x080fe20000400000 */
[----:B------:R-:W-:Y:S01]  /*8e60*/  ISETP.LT.OR P6, PT, R37, 0x2, !P3 ;  /* 0x000000022500780c */ /* 0x000fe20005fc1670 */
[-C--:B------:R-:W-:Y:S01]  /*8e70*/  FMUL R167, R167, R10.reuse ;  /* 0x0000000aa7a77220 */ /* 0x080fe20000400000 */
[----:B------:R-:W-:Y:S01]  /*8e80*/  F2FP.SATFINITE.E4M3.F32.PACK_AB_MERGE_C R171, RZ, R171, RZ ;  /* 0x000000abffab723e */ /* 0x000fe200048070ff */
[----:B------:R-:W-:Y:S01]  /*8e90*/  FMUL R166, R166, R10 ;  /* 0x0000000aa6a67220 */ /* 0x000fe20000400000 */
[----:B------:R-:W-:Y:S01]  /*8ea0*/  F2FP.SATFINITE.E4M3.F32.PACK_AB_MERGE_C R7, RZ, R170, RZ ;  /* 0x000000aaff07723e */ /* 0x000fe200048070ff */
[-C--:B------:R-:W-:Y:S01]  /*8eb0*/  FMUL R165, R165, R10.reuse ;  /* 0x0000000aa5a57220 */ /* 0x080fe20000400000 */
[C---:B------:R-:W-:Y:S01]  /*8ec0*/  ISETP.LT.OR P1, PT, R37.reuse, 0x2, !P2 ;  /* 0x000000022500780c */ /* 0x040fe20005721670 */
[-C--:B------:R-:W-:Y:S01]  /*8ed0*/  FMUL R164, R164, R10.reuse ;  /* 0x0000000aa4a47220 */ /* 0x080fe20000400000 */
[----:B------:R-:W-:Y:S01]  /*8ee0*/  ISETP.LT.OR P5, PT, R37, 0x9, !P3 ;  /* 0x000000092500780c */ /* 0x000fe20005fa1670 */
[-C--:B------:R-:W-:Y:S01]  /*8ef0*/  FMUL R163, R163, R10.reuse ;  /* 0x0000000aa3a37220 */ /* 0x080fe20000400000 */
[----:B------:R-:W-:Y:S01]  /*8f00*/  F2FP.SATFINITE.E4M3.F32.PACK_AB_MERGE_C R169, RZ, R169, RZ ;  /* 0x000000a9ffa9723e */ /* 0x000fe200048070ff */
[----:B------:R-:W-:Y:S01]  /*8f10*/  @!P0 STG.E.U8 desc[UR36][R24.64], R171 ;  /* 0x000000ab18008986 */ /* 0x000fe2000c101124 */
[C---:B------:R-:W-:Y:S01]  /*8f20*/  ISETP.LT.OR P0, PT, R37.reuse, 0x1, !P2 ;  /* 0x000000012500780c */ /* 0x040fe20005701670 */
[----:B------:R-:W-:Y:S01]  /*8f30*/  FMUL R162, R162, R10 ;  /* 0x0000000aa2a27220 */ /* 0x000fe20000400000 */
[----:B------:R-:W-:Y:S01]  /*8f40*/  F2FP.SATFINITE.E4M3.F32.PACK_AB_MERGE_C R9, RZ, R168, RZ ;  /* 0x000000a8ff09723e */ /* 0x000fe200048070ff */
[----:B------:R0:W-:Y:S01]  /*8f50*/  @!P6 STG.E.U8 desc[UR36][R24.64+0x1], R7 ;  /* 0x000001071800e986 */ /* 0x0001e2000c101124 */
[----:B------:R-:W-:Y:S01]  /*8f60*/  ISETP.LT.OR P6, PT, R37, 0xa, !P3 ;  /* 0x0000000a2500780c */ /* 0x000fe20005fc1670 */
[----:B------:R-:W-:Y:S01]  /*8f70*/  FMUL R161, R161, R10 ;  /* 0x0000000aa1a17220 */ /* 0x000fe20000400000 */
[----:B------:R-:W-:Y:S01]  /*8f80*/  F2FP.SATFINITE.E4M3.F32.PACK_AB_MERGE_C R167, RZ, R167, RZ ;  /* 0x000000a7ffa7723e */ /* 0x000fe200048070ff */
[----:B------:R1:W-:Y:S01]  /*8f90*/  @!P1 STG.E.U8 desc[UR36][R30.64+0x1], R9 ;  /* 0x000001091e009986 */ /* 0x0003e2000c101124 */
[----:B------:R-:W-:Y:S01]  /*8fa0*/  F2FP.SATFINITE.E4M3.F32.PACK_AB_MERGE_C R33, RZ, R166, RZ ;  /* 0x000000a6ff21723e */ /* 0x000fe200048070ff */
[-C--:B------:R-:W-:Y:S01]  /*8fb0*/  FMUL R160, R160, R10.reuse ;  /* 0x0000000aa0a07220 */ /* 0x080fe20000400000 */
[----:B------:R-:W-:Y:S01]  /*8fc0*/  ISETP.GE.AND P1, PT, R42, 0x81, PT ;  /* 0x000000812a00780c */ /* 0x000fe20003f26270 */
[-C--:B------:R-:W-:Y:S01]  /*8fd0*/  FMUL R159, R159, R10.reuse ;  /* 0x0000000a9f9f7220 */ /* 0x080fe20000400000 */
[----:B------:R-:W-:Y:S01]  /*8fe0*/  F2FP.SATFINITE.E4M3.F32.PACK_AB_MERGE_C R165, RZ, R165, RZ ;  /* 0x000000a5ffa5723e */ /* 0x000fe200048070ff */
[----:B------:R-:W-:Y:S01]  /*8ff0*/  @!P0 STG.E.U8 desc[UR36][R30.64], R169 ;  /* 0x000000a91e008986 */ /* 0x000fe2000c101124 */
[C---:B------:R-:W-:Y:S01]  /*9000*/  ISETP.LT.OR P0, PT, R37.reuse, 0x9, !P2 ;  /* 0x000000092500780c */ /* 0x040fe20005701670 */
[----:B------:R-:W-:Y:S01]  /*9010*/  FMUL R158, R158, R10 ;  /* 0x0000000a9e9e7220 */ /* 0x000fe20000400000 */
[----:B0-----:R-:W-:Y:S01]  /*9020*/  F2FP.SATFINITE.E4M3.F32.PACK_AB_MERGE_C R7, RZ, R164, RZ ;  /* 0x000000a4ff07723e */ /* 0x001fe200048070ff */
[----:B------:R-:W-:Y:S01]  /*9030*/  @!P5 STG.E.U8 desc[UR36][R24.64+0x8], R167 ;  /* 0x000008a71800d986 */ /* 0x000fe2000c101124 */
[----:B------:R-:W-:Y:S01]  /*9040*/  ISETP.LT.OR P5, PT, R37, 0xa, !P2 ;  /* 0x0000000a2500780c */ /* 0x000fe200057a1670 */
[-C--:B------:R-:W-:Y:S01]  /*9050*/  FMUL R157, R157, R10.reuse ;  /* 0x0000000a9d9d7220 */ /* 0x080fe20000400000 */
[----:B------:R-:W-:Y:S01]  /*9060*/  F2FP.SATFINITE.E4M3.F32.PACK_AB_MERGE_C R163, RZ, R163, RZ ;  /* 0x000000a3ffa3723e */ /* 0x000fe200048070ff */
[----:B------:R-:W-:Y:S01]  /*9070*/  @!P6 STG.E.U8 desc[UR36][R24.64+0x9], R33 ;  /* 0x000009211800e986 */ /* 0x000fe2000c101124 */
[----:B------:R-:W-:Y:S01]  /*9080*/  ISETP.LT.OR P6, PT, R37, 0x1, !P1 ;  /* 0x000000012500780c */ /* 0x000fe20004fc1670 */
[----:B------:R-:W-:Y:S01]  /*9090*/  FMUL R156, R156, R10 ;  /* 0x0000000a9c9c7220 */ /* 0x000fe20000400000 */
[----:B-1----:R-:W-:Y:S01]  /*90a0*/  F2FP.SATFINITE.E4M3.F32.PACK_AB_MERGE_C R9, RZ, R162, RZ ;  /* 0x000000a2ff09723e */ /* 0x002fe200048070ff */
[-C--:B------:R-:W-:Y:S01]  /*90b0*/  FMUL R155, R155, R10.reuse ;  /* 0x0000000a9b9b7220 */ /* 0x080fe20000400000 */
[----:B------:R-:W-:Y:S01]  /*90c0*/  F2FP.SATFINITE.E4M3.F32.PACK_AB_MERGE_C R161, RZ, R161, RZ ;  /* 0x000000a1ffa1723e */ /* 0x000fe200048070ff */
[----:B------:R-:W-:Y:S01]  /*90d0*/  @!P0 STG.E.U8 desc[UR36][R30.64+0x8], R165 ;  /* 0x000008a51e008986 */ /* 0x000fe2000c101124 */
[----:B------:R-:W-:Y:S01]  /*90e0*/  ISETP.GE.AND P0, PT, R42, 0x89, PT ;  /* 0x000000892a00780c */ /* 0x000fe20003f06270 */
[-C--:B------:R-:W-:Y:S01]  /*90f0*/  FMUL R154, R154, R10.reuse ;  /* 0x0000000a9a9a7220 */ /* 0x080fe20000400000 */
[----:B------:R-:W-:Y:S01]  /*9100*/  F2FP.SATFINITE.E4M3.F32.PACK_AB_MERGE_C R159, RZ, R159, RZ ;  /* 0x0000009fff9f723e */ /* 0x000fe200048070ff */
[----:B------:R0:W-:Y:S01]  /*9110*/  @!P5 STG.E.U8 desc[UR36][R30.64+0x9], R7 ;  /* 0x000009071e00d986 */ /* 0x0001e2000c101124 */
[----:B------:R-:W-:Y:S01]  /*9120*/  ISETP.LT.OR P5, PT, R37, 0x2, !P1 ;  /* 0x000000022500780c */ /* 0x000fe20004fa1670 */
[-C--:B------:R-:W-:Y:S01]  /*9130*/  FMUL R153, R153, R10.reuse ;  /* 0x0000000a99997220 */ /* 0x080fe20000400000 */
[----:B------:R-:W-:Y:S01]  /*9140*/  F2FP.SATFINITE.E4M3.F32.PACK_AB_MERGE_C R157, RZ, R157, RZ ;  /* 0x0000009dff9d723e */ /* 0x000fe200048070ff */
[----:B------:R-:W-:Y:S01]  /*9150*/  @!P6 STG.E.U8 desc[UR36][R28.64], R163 ;  /* 0x000000a31c00e986 */ /* 0x000fe2000c101124 */
[----:B------:R-:W-:Y:S01]  /*9160*/  ISETP.LT.OR P6, PT, R37, 0x1, !P0 ;  /* 0x000000012500780c */ /* 0x000fe200047c1670 */
[-C--:B------:R-:W-:Y:S01]  /*9170*/  FMUL R152, R152, R10.reuse ;  /* 0x0000000a98987220 */ /* 0x080fe20000400000 */
[----:B------:R-:W-:Y:S01]  /*9180*/  F2FP.SATFINITE.E4M3.F32.PACK_AB_MERGE_C R155, RZ, R155, RZ ;  /* 0x0000009bff9b723e */ /* 0x000fe200048070ff */
[-C--:B------:R-:W-:Y:S01]  /*9190*/  FMUL R151, R151, R10.reuse ;  /* 0x0000000a97977220 */ /* 0x080fe20000400000 */
[----:B------:R-:W-:Y:S01]  /*91a0*/  F2FP.SATFINITE.E4M3.F32.PACK_AB_MERGE_C R153, RZ, R153, RZ ;  /* 0x00000099ff99723e */ /* 0x000fe200048070ff */
[-C--:B------:R-:W-:Y:S01]  /*91b0*/  FMUL R150, R150, R10.reuse ;  /* 0x0000000a96967220 */ /* 0x080fe20000400000 */
[----:B------:R-:W-:Y:S01]  /*91c0*/  FMUL R149, R149, R10 ;  /* 0x0000000a95957220 */ /* 0x000fe20000400000 */
[----:B0-----:R-:W-:Y:S01]  /*91d0*/  F2FP.SATFINITE.E4M3.F32.PACK_AB_MERGE_C R7, RZ, R160, RZ ;  /* 0x000000a0ff07723e */ /* 0x001fe200048070ff */
[-C--:B------:R-:W-:Y:S01]  /*91e0*/  FMUL R148, R148, R10.reuse ;  /* 0x0000000a94947220 */ /* 0x080fe20000400000 */
        /* <DEDUP_REMOVED lines=129> */
[----:B------:R-:W-:Y:S01]  /*9a00*/  FMUL R12, R12, R10 ;  /* 0x0000000a0c0c7220 */ /* 0x000fe20000400000 */
[----:B------:R-:W-:Y:S01]  /*9a10*/  @!P6 STG.E.U8 desc[UR36][R28.64+0x18], R143 ;  /* 0x0000188f1c00e986 */ /* 0x000fe2000c101124 */
[----:B------:R-:W-:-:S02]  /*9a20*/  ISETP.LT.OR P6, PT, R37, 0x19, !P0 ;  /* 0x000000192500780c */ /* 0x000fc400047c1670 */
[----:B------:R-:W-:Y:S02]  /*9a30*/  F2FP.SATFINITE.E4M3.F32.PACK_AB_MERGE_C R17, RZ, R17, RZ ;  /* 0x00000011ff11723e */ /* 0x000fe400048070ff */
[----:B------:R-:W-:Y:S02]  /*9a40*/  F2FP.SATFINITE.E4M3.F32.PACK_AB_MERGE_C R15, RZ, R15, RZ ;  /* 0x0000000fff0f723e */ /* 0x000fe400048070ff */
[----:B------:R-:W-:Y:S02]  /*9a50*/  F2FP.SATFINITE.E4M3.F32.PACK_AB_MERGE_C R13, RZ, R13, RZ ;  /* 0x0000000dff0d723e */ /* 0x000fe400048070ff */
[----:B0-----:R-:W-:Y:S01]  /*9a60*/  F2FP.SATFINITE.E4M3.F32.PACK_AB_MERGE_C R7, RZ, R140, RZ ;  /* 0x0000008cff07723e */ /* 0x001fe200048070ff */
[----:B------:R0:W-:Y:S01]  /*9a70*/  @!P5 STG.E.U8 desc[UR36][R28.64+0x19], R9 ;  /* 0x000019091c00d986 */ /* 0x0001e2000c101124 */
[----:B------:R-:W-:-:S03]  /*9a80*/  ISETP.LT.OR P5, PT, R37, 0x1a, !P0 ;  /* 0x0000001a2500780c */ /* 0x000fc600047a1670 */
[----:B------:R-:W-:Y:S01]  /*9a90*/  @!P6 STG.E.U8 desc[UR36][R26.64+0x18], R141 ;  /* 0x0000188d1a00e986 */ /* 0x000fe2000c101124 */
[----:B------:R-:W-:Y:S02]  /*9aa0*/  ISETP.LT.OR P6, PT, R37, 0x21, !P3 ;  /* 0x000000212500780c */ /* 0x000fe40005fc1670 */
[----:B0-----:R-:W-:-:S07]  /*9ab0*/  F2FP.SATFINITE.E4M3.F32.PACK_AB_MERGE_C R9, RZ, R138, RZ ;  /* 0x0000008aff09723e */ /* 0x001fce00048070ff */
        /* <DEDUP_REMOVED lines=88> */
[C---:B------:R-:W-:Y:S02]  /*a040*/  ISETP.LT.OR P6, PT, R37.reuse, 0x49, !P3 ;  /* 0x000000492500780c */ /* 0x040fe40005fc1670 */
[----:B------:R-:W-:Y:S02]  /*a050*/  ISETP.LT.OR P3, PT, R37, 0x4a, !P3 ;  /* 0x0000004a2500780c */ /* 0x000fe40005f61670 */
[----:B0-----:R-:W-:-:S05]  /*a060*/  F2FP.SATFINITE.E4M3.F32.PACK_AB_MERGE_C R9, RZ, R22, RZ ;  /* 0x00000016ff09723e */ /* 0x001fca00048070ff */
[----:B------:R0:W-:Y:S01]  /*a070*/  @!P5 STG.E.U8 desc[UR36][R30.64+0x41], R7 ;  /* 0x000041071e00d986 */ /* 0x0001e2000c101124 */
[C---:B------:R-:W-:Y:S02]  /*a080*/  ISETP.LT.OR P5, PT, R37.reuse, 0x49, !P2 ;  /* 0x000000492500780c */ /* 0x040fe400057a1670 */
[C---:B------:R-:W-:Y:S01]  /*a090*/  ISETP.LT.OR P2, PT, R37.reuse, 0x4a, !P2 ;  /* 0x0000004a2500780c */ /* 0x040fe20005741670 */
[----:B------:R-:W-:Y:S01]  /*a0a0*/  @!P6 STG.E.U8 desc[UR36][R24.64+0x48], R23 ;  /* 0x000048171800e986 */ /* 0x000fe2000c101124 */
[----:B------:R-:W-:-:S03]  /*a0b0*/  ISETP.LT.OR P6, PT, R37, 0x41, !P1 ;  /* 0x000000412500780c */ /* 0x000fc60004fc1670 */
[----:B------:R1:W-:Y:S01]  /*a0c0*/  @!P3 STG.E.U8 desc[UR36][R24.64+0x49], R9 ;  /* 0x000049091800b986 */ /* 0x0003e2000c101124 */
[----:B------:R-:W-:Y:S02]  /*a0d0*/  ISETP.LT.OR P3, PT, R37, 0x42, !P1 ;  /* 0x000000422500780c */ /* 0x000fe40004f61670 */
[----:B0-----:R-:W-:-:S03]  /*a0e0*/  F2FP.SATFINITE.E4M3.F32.PACK_AB_MERGE_C R7, RZ, R20, RZ ;  /* 0x00000014ff07723e */ /* 0x001fc600048070ff */
[----:B------:R-:W-:Y:S01]  /*a0f0*/  @!P5 STG.E.U8 desc[UR36][R30.64+0x48], R21 ;  /* 0x000048151e00d986 */ /* 0x000fe2000c101124 */
[----:B------:R-:W-:-:S03]  /*a100*/  ISETP.LT.OR P5, PT, R37, 0x41, !P0 ;  /* 0x000000412500780c */ /* 0x000fc600047a1670 */
[----:B------:R0:W-:Y:S01]  /*a110*/  @!P2 STG.E.U8 desc[UR36][R30.64+0x49], R7 ;  /* 0x000049071e00a986 */ /* 0x0001e2000c101124 */
[C---:B------:R-:W-:Y:S02]  /*a120*/  ISETP.LT.OR P2, PT, R37.reuse, 0x49, !P1 ;  /* 0x000000492500780c */ /* 0x040fe40004f41670 */
[----:B-1----:R-:W-:Y:S01]  /*a130*/  F2FP.SATFINITE.E4M3.F32.PACK_AB_MERGE_C R9, RZ, R18, RZ ;  /* 0x00000012ff09723e */ /* 0x002fe200048070ff */
[----:B------:R1:W-:Y:S01]  /*a140*/  @!P6 STG.E.U8 desc[UR36][R28.64+0x40], R19 ;  /* 0x000040131c00e986 */ /* 0x0003e2000c101124 */
[C---:B------:R-:W-:Y:S02]  /*a150*/  ISETP.LT.OR P6, PT, R37.reuse, 0x42, !P0 ;  /* 0x000000422500780c */ /* 0x040fe400047c1670 */
[C---:B------:R-:W-:Y:S01]  /*a160*/  ISETP.LT.OR P1, PT, R37.reuse, 0x4a, !P1 ;  /* 0x0000004a2500780c */ /* 0x040fe20004f21670 */
[----:B------:R2:W-:Y:S01]  /*a170*/  @!P3 STG.E.U8 desc[UR36][R28.64+0x41], R9 ;  /* 0x000041091c00b986 */ /* 0x0005e2000c101124 */
[C---:B------:R-:W-:Y:S02]  /*a180*/  ISETP.LT.OR P3, PT, R37.reuse, 0x49, !P0 ;  /* 0x000000492500780c */ /* 0x040fe40004761670 */
[----:B------:R-:W-:Y:S01]  /*a190*/  ISETP.LT.OR P0, PT, R37, 0x4a, !P0 ;  /* 0x0000004a2500780c */ /* 0x000fe20004701670 */
[----:B------:R3:W-:Y:S01]  /*a1a0*/  @!P5 STG.E.U8 desc[UR36][R26.64+0x40], R17 ;  /* 0x000040111a00d986 */ /* 0x0007e2000c101124 */
[----:B0-----:R-:W-:-:S02]  /*a1b0*/  F2FP.SATFINITE.E4M3.F32.PACK_AB_MERGE_C R7, RZ, R16, RZ ;  /* 0x00000010ff07723e */ /* 0x001fc400048070ff */
[----:B-1----:R-:W-:-:S03]  /*a1c0*/  F2FP.SATFINITE.E4M3.F32.PACK_AB_MERGE_C R19, RZ, R12, RZ ;  /* 0x0000000cff13723e */ /* 0x002fc600048070ff */
[----:B------:R3:W-:Y:S01]  /*a1d0*/  @!P6 STG.E.U8 desc[UR36][R26.64+0x41], R7 ;  /* 0x000041071a00e986 */ /* 0x0007e2000c101124 */
[----:B--2---:R-:W-:-:S03]  /*a1e0*/  F2FP.SATFINITE.E4M3.F32.PACK_AB_MERGE_C R9, RZ, R14, RZ ;  /* 0x0000000eff09723e */ /* 0x004fc600048070ff */
[----:B------:R3:W-:Y:S04]  /*a1f0*/  @!P2 STG.E.U8 desc[UR36][R28.64+0x48], R15 ;  /* 0x0000480f1c00a986 */ /* 0x0007e8000c101124 */
[----:B------:R3:W-:Y:S04]  /*a200*/  @!P1 STG.E.U8 desc[UR36][R28.64+0x49], R9 ;  /* 0x000049091c009986 */ /* 0x0007e8000c101124 */
[----:B------:R3:W-:Y:S04]  /*a210*/  @!P3 STG.E.U8 desc[UR36][R26.64+0x48], R13 ;  /* 0x0000480d1a00b986 */ /* 0x0007e8000c101124 */
[----:B------:R3:W-:Y:S02]  /*a220*/  @!P0 STG.E.U8 desc[UR36][R26.64+0x49], R19 ;  /* 0x000049131a008986 */ /* 0x0007e4000c101124 */
.L_x_199:
[----:B------:R-:W-:Y:S05]  /*a230*/  BSYNC B0 ;  /* 0x0000000000007941 */ /* 0x000fea0003800000 */
.L_x_37:
[----:B------:R-:W-:Y:S01]  /*a240*/  ULDC UR6, c[0x0][0xc] ;  /* 0x0000030000067ab9 */ /* 0x000fe20000000800 */
[----:B------:R-:W-:Y:S01]  /*a250*/  ULDC UR7, c[0x0][0x10] ;  /* 0x0000040000077ab9 */ /* 0x000fe20000000800 */
[----:B0--3-5:R-:W0:Y:S01]  /*a260*/  LDC R7, c[0x0][0x14] ;  /* 0x00000500ff077b82 */ /* 0x029e220000000800 */
[----:B------:R-:W-:Y:S01]  /*a270*/  UIMAD.WIDE.U32 UR6, UR6, UR7, URZ ;  /* 0x00000007060672a5 */ /* 0x000fe2000f8e003f */
[----:B------:R-:W-:Y:S01]  /*a280*/  PRMT R9, RZ, 0x7610, R9 ;  /* 0x00007610ff097816 */ /* 0x000fe20000000009 */
[----:B------:R-:W-:-:S04]  /*a290*/  IMAD.MOV.U32 R8, RZ, RZ, -0x1 ;  /* 0xffffffffff087424 */ /* 0x000fc800078e00ff */
[----:B0-----:R-:W-:-:S04]  /*a2a0*/  IMAD.WIDE.U32 R2, R7, UR6, R2 ;  /* 0x0000000607027c25 */ /* 0x001fc8000f8e0002 */
[----:B------:R-:W-:Y:S01]  /*a2b0*/  IMAD R7, R7, UR7, RZ ;  /* 0x0000000707077c24 */ /* 0x000fe2000f8e02ff */
[----:B------:R-:W-:Y:S02]  /*a2c0*/  ULDC.64 UR6, c[0x0][0x650] ;  /* 0x0001940000067ab9 */ /* 0x000fe40000000a00 */
[----:B------:R-:W-:Y:S01]  /*a2d0*/  ISETP.GE.U32.AND P0, PT, R2, UR6, PT ;  /* 0x0000000602007c0c */ /* 0x000fe2000bf06070 */
[----:B------:R-:W-:Y:S02]  /*a2e0*/  IMAD.IADD R3, R3, 0x1, R7 ;  /* 0x0000000103037824 */ /* 0x000fe400078e0207 */
[----:B------:R-:W-:-:S03]  /*a2f0*/  IMAD.MOV.U32 R7, RZ, RZ, -0x1 ;  /* 0xffffffffff077424 */ /* 0x000fc600078e00ff */
[----:B------:R-:W-:-:S13]  /*a300*/  ISETP.GE.U32.AND.EX P0, PT, R3, UR7, PT, P0 ;  /* 0x0000000703007c0c */ /* 0x000fda000bf06100 */
[----:B------:R-:W-:Y:S05]  /*a310*/  @P0 BRA `(.L_x_200) ;  /* 0x0000000400600947 */ /* 0x000fea0003800000 */
[----:B------:R-:W0:Y:S01]  /*a320*/  S2R R22, SR_CTAID.X ;  /* 0x0000000000167919 */ /* 0x000e220000002500 */
[----:B------:R-:W3:Y:S01]  /*a330*/  LDC.64 R16, c[0x0][0x628] ;  /* 0x00018a00ff107b82 */ /* 0x000ee20000000a00 */
[----:B------:R-:W-:Y:S01]  /*a340*/  ULDC UR6, c[0x0][0x150] ;  /* 0x0000540000067ab9 */ /* 0x000fe20000000800 */
[----:B------:R-:W-:Y:S01]  /*a350*/  IMAD.MOV.U32 R14, RZ, RZ, R2 ;  /* 0x000000ffff0e7224 */ /* 0x000fe200078e0002 */
[----:B------:R-:W0:Y:S01]  /*a360*/  S2R R24, SR_CTAID.Y ;  /* 0x0000000000187919 */ /* 0x000e220000002600 */
[----:B------:R-:W-:-:S04]  /*a370*/  IMAD.MOV.U32 R15, RZ, RZ, R3 ;  /* 0x000000ffff0f7224 */ /* 0x000fc800078e0003 */
[----:B------:R-:W1:Y:S08]  /*a380*/  LDC R25, c[0x0][0x144] ;  /* 0x00005100ff197b82 */ /* 0x000e700000000800 */
[----:B------:R-:W1:Y:S08]  /*a390*/  LDC R18, c[0x0][0x630] ;  /* 0x00018c00ff127b82 */ /* 0x000e700000000800 */
[----:B------:R-:W1:Y:S01]  /*a3a0*/  LDC.64 R20, c[0x0][0x620] ;  /* 0x00018800ff147b82 */ /* 0x000e620000000a00 */
[----:B---3--:R-:W-:-:S04]  /*a3b0*/  ISETP.NE.U32.AND P0, PT, R16, RZ, PT ;  /* 0x000000ff1000720c */ /* 0x008fc80003f05070 */
[----:B------:R-:W-:Y:S02]  /*a3c0*/  ISETP.NE.AND.EX P0, PT, R17, RZ, PT, P0 ;  /* 0x000000ff1100720c */ /* 0x000fe40003f05300 */
[----:B0-----:R-:W-:-:S05]  /*a3d0*/  I2FP.F32.U32 R7, R22 ;  /* 0x0000001600077245 */ /* 0x001fca0000201000 */
[----:B------:R-:W-:-:S04]  /*a3e0*/  FMUL R7, R7, UR6 ;  /* 0x0000000607077c20 */ /* 0x000fc80008400000 */
[----:B------:R0:W3:Y:S02]  /*a3f0*/  F2I.U32.TRUNC.NTZ R23, R7 ;  /* 0x0000000700177305 */ /* 0x0000e4000020f000 */
[----:B------:R-:W-:Y:S05]  /*a400*/  @!P0 BRA `(.L_x_201) ;  /* 0x0000000000288947 */ /* 0x000fea0003800000 */
[----:B0-----:R-:W0:Y:S02]  /*a410*/  LDC R7, c[0x0][0x634] ;  /* 0x00018d00ff077b82 */ /* 0x001e240000000800 */
        /* <DEDUP_REMOVED lines=9> */
.L_x_201:
[-CC-:B-1----:R-:W-:Y:S01]  /*a4b0*/  SHF.R.U64 R19, R14, R18.reuse, R15.reuse ;  /* 0x000000120e137219 */ /* 0x182fe2000000120f */
[----:B------:R-:W1:Y:S01]  /*a4c0*/  LDC.64 R30, c[0x0][0x640] ;  /* 0x00019000ff1e7b82 */ /* 0x000e620000000a00 */
[----:B0-----:R-:W-:Y:S01]  /*a4d0*/  SHF.R.U32.HI R7, RZ, R18, R15 ;  /* 0x00000012ff077219 */ /* 0x001fe2000001160f */
[----:B---3--:R-:W-:Y:S01]  /*a4e0*/  IMAD.MOV R23, RZ, RZ, -R23 ;  /* 0x000000ffff177224 */ /* 0x008fe200078e0a17 */
[----:B------:R-:W-:Y:S01]  /*a4f0*/  IADD3 R13, P0, RZ, -R19, RZ ;  /* 0x80000013ff0d7210 */ /* 0x000fe20007f1e0ff */
[----:B------:R-:W-:Y:S02]  /*a500*/  ULDC UR6, c[0x0][0x154] ;  /* 0x0000550000067ab9 */ /* 0x000fe40000000800 */
[----:B------:R-:W-:Y:S02]  /*a510*/  IMAD R25, R25, R23, R22 ;  /* 0x0000001719197224 */ /* 0x000fe400078e0216 */
[----:B------:R-:W0:Y:S01]  /*a520*/  LDC R14, c[0x0][0x618] ;  /* 0x00018600ff0e7b82 */ /* 0x000e220000000800 */
[----:B------:R-:W-:-:S02]  /*a530*/  IMAD.X R7, RZ, RZ, ~R7, P0 ;  /* 0x000000ffff077224 */ /* 0x000fc400000e0e07 */
[----:B------:R-:W-:-:S04]  /*a540*/  IMAD.WIDE.U32 R8, R13, R20, R2 ;  /* 0x000000140d087225 */ /* 0x000fc800078e0002 */
[----:B------:R-:W-:Y:S01]  /*a550*/  IMAD R12, R7, R20, RZ ;  /* 0x00000014070c7224 */ /* 0x000fe200078e02ff */
[----:B------:R-:W3:Y:S03]  /*a560*/  LDC R26, c[0x0][0x608] ;  /* 0x00018200ff1a7b82 */ /* 0x000ee60000000800 */
[----:B------:R-:W-:Y:S02]  /*a570*/  IMAD R7, R13, R21, R12 ;  /* 0x000000150d077224 */ /* 0x000fe400078e020c */
[----:B------:R-:W-:Y:S02]  /*a580*/  IMAD.MOV.U32 R13, RZ, RZ, 0x1 ;  /* 0x00000001ff0d7424 */ /* 0x000fe400078e00ff */
[----:B------:R-:W-:Y:S01]  /*a590*/  IMAD.IADD R7, R9, 0x1, R7 ;  /* 0x0000000109077824 */ /* 0x000fe200078e0207 */
[----:B------:R-:W5:Y:S01]  /*a5a0*/  LDC R28, c[0x0][0x658] ;  /* 0x00019600ff1c7b82 */ /* 0x000f620000000800 */
[----:B------:R-:W-:-:S02]  /*a5b0*/  I2FP.F32.U32 R9, R24 ;  /* 0x0000001800097245 */ /* 0x000fc40000201000 */
[----:B-1----:R-:W-:-:S03]  /*a5c0*/  ISETP.NE.U32.AND P0, PT, R30, RZ, PT ;  /* 0x000000ff1e00720c */ /* 0x002fc60003f05070 */
[----:B------:R-:W-:Y:S01]  /*a5d0*/  FMUL R12, R9, UR6 ;  /* 0x00000006090c7c20 */ /* 0x000fe20008400000 */
[----:B------:R-:W-:Y:S01]  /*a5e0*/  ISETP.NE.AND.EX P0, PT, R31, RZ, PT, P0 ;  /* 0x000000ff1f00720c */ /* 0x000fe20003f05300 */
[----:B------:R-:W1:Y:S01]  /*a5f0*/  LDC R23, c[0x0][0x148] ;  /* 0x00005200ff177b82 */ /* 0x000e620000000800 */
[-CC-:B0-----:R-:W-:Y:S01]  /*a600*/  SHF.R.U64 R18, R8, R14.reuse, R7.reuse ;  /* 0x0000000e08127219 */ /* 0x181fe20000001207 */
[----:B------:R0:W0:Y:S01]  /*a610*/  F2I.U32.TRUNC.NTZ R20, R12 ;  /* 0x0000000c00147305 */ /* 0x000022000020f000 */
[----:B------:R-:W-:Y:S01]  /*a620*/  SHF.R.U32.HI R7, RZ, R14, R7 ;  /* 0x0000000eff077219 */ /* 0x000fe20000011607 */
[----:B------:R-:W-:-:S04]  /*a630*/  IMAD.MOV.U32 R9, RZ, RZ, -0x1 ;  /* 0xffffffffff097424 */ /* 0x000fc800078e00ff */
[----:B------:R-:W0:Y:S01]  /*a640*/  LDC R22, c[0x0][0x600] ;  /* 0x00018000ff167b82 */ /* 0x000e220000000800 */
[-CC-:B---3--:R-:W-:Y:S02]  /*a650*/  SHF.R.U64 R16, R18, R26.reuse, R7.reuse ;  /* 0x0000001a12107219 */ /* 0x188fe40000001207 */
[----:B------:R-:W-:-:S05]  /*a660*/  SHF.R.U32.HI R7, RZ, R26, R7 ;  /* 0x0000001aff077219 */ /* 0x000fca0000011607 */
[----:B------:R-:W3:Y:S01]  /*a670*/  LDC R29, c[0x0][0x648] ;  /* 0x00019200ff1d7b82 */ /* 0x000ee20000000800 */
[-C--:B-----5:R-:W-:Y:S02]  /*a680*/  SHF.L.U32 R8, R9, R28.reuse, RZ ;  /* 0x0000001c09087219 */ /* 0x0a0fe400000006ff */
[-CC-:B------:R-:W-:Y:S02]  /*a690*/  SHF.R.U64 R21, R16, R28.reuse, R7.reuse ;  /* 0x0000001c10157219 */ /* 0x180fe40000001207 */
[----:B------:R-:W-:Y:S02]  /*a6a0*/  SHF.R.U32.HI R9, RZ, R28, R7 ;  /* 0x0000001cff097219 */ /* 0x000fe40000011607 */
[----:B------:R-:W-:Y:S01]  /*a6b0*/  LOP3.LUT R27, RZ, R8, RZ, 0x33, !PT ;  /* 0x00000008ff1b7212 */ /* 0x000fe200078e33ff */
[----:B------:R-:W0:Y:S01]  /*a6c0*/  LDC R32, c[0x0][0x638] ;  /* 0x00018e00ff207b82 */ /* 0x000e220000000800 */
[----:B------:R-:W-:Y:S01]  /*a6d0*/  SHF.L.U32 R28, R13, R28, RZ ;  /* 0x0000001c0d1c7219 */ /* 0x000fe200000006ff */
[----:B------:R-:W-:-:S06]  /*a6e0*/  IMAD.MOV.U32 R8, RZ, RZ, R21 ;  /* 0x000000ffff087224 */ /* 0x000fcc00078e0015 */
[----:B------:R-:W0:Y:S01]  /*a6f0*/  LDC R33, c[0x0][0x610] ;  /* 0x00018400ff217b82 */ /* 0x000e220000000800 */
[----:B------:R-:W-:Y:S05]  /*a700*/  @!P0 BRA `(.L_x_202) ;  /* 0x0000000000288947 */ /* 0x000fea0003800000 */
[----:B------:R-:W5:Y:S02]  /*a710*/  LDC R8, c[0x0][0x64c] ;  /* 0x00019300ff087b82 */ /* 0x000f640000000800 */
[----:B-----5:R-:W-:-:S05]  /*a720*/  IADD3 R7, P0, R21, R8, RZ ;  /* 0x0000000815077210 */ /* 0x020fca0007f1e0ff */
[----:B------:R-:W-:-:S04]  /*a730*/  IMAD.X R17, RZ, RZ, R9, P0 ;  /* 0x000000ffff117224 */ /* 0x000fc800000e0609 */
[----:B------:R-:W-:-:S04]  /*a740*/  IMAD.WIDE.U32 R8, R17, R30, RZ ;  /* 0x0000001e11087225 */ /* 0x000fc800078e00ff */
[----:B0-----:R-:W-:-:S04]  /*a750*/  IMAD.WIDE.U32 R12, P0, R7, R31, R8 ;  /* 0x0000001f070c7225 */ /* 0x001fc80007800008 */
[----:B------:R-:W-:-:S04]  /*a760*/  IMAD.WIDE.U32 R8, R7, R30, RZ ;  /* 0x0000001e07087225 */ /* 0x000fc800078e00ff */
[----:B------:R-:W-:Y:S01]  /*a770*/  IMAD.X R15, RZ, RZ, RZ, P0 ;  /* 0x000000ffff0f7224 */ /* 0x000fe200000e06ff */
[----:B------:R-:W-:Y:S01]  /*a780*/  IADD3 RZ, P0, R9, R12, RZ ;  /* 0x0000000c09ff7210 */ /* 0x000fe20007f1e0ff */
[----:B------:R-:W-:-:S04]  /*a790*/  IMAD.MOV.U32 R14, RZ, RZ, R13 ;  /* 0x000000ffff0e7224 */ /* 0x000fc800078e000d */
[----:B------:R-:W-:-:S08]  /*a7a0*/  IMAD.WIDE.U32.X R8, R17, R31, R14, P0 ;  /* 0x0000001f11087225 */ /* 0x000fd000000e040e */
.L_x_202:
[----:B---3--:R-:W-:Y:S01]  /*a7b0*/  SHF.R.U64 R7, R8, R29, R9 ;  /* 0x0000001d08077219 */ /* 0x008fe20000001209 */
[----:B0-----:R-:W-:Y:S01]  /*a7c0*/  VIADD R9, R22, 0xffffffff ;  /* 0xffffffff16097836 */ /* 0x001fe20000000000 */
[----:B------:R-:W-:Y:S01]  /*a7d0*/  LOP3.LUT R36, R16, R27, RZ, 0xc0, !PT ;  /* 0x0000001b10247212 */ /* 0x000fe200078ec0ff */
[----:B------:R-:W-:Y:S02]  /*a7e0*/  IMAD.MOV R20, RZ, RZ, -R20 ;  /* 0x000000ffff147224 */ /* 0x000fe400078e0a14 */
[----:B------:R-:W-:Y:S01]  /*a7f0*/  IMAD.MOV R8, RZ, RZ, -R7 ;  /* 0x000000ffff087224 */ /* 0x000fe200078e0a07 */
[----:B------:R-:W-:Y:S01]  /*a800*/  LOP3.LUT R18, R18, R9, RZ, 0xc0, !PT ;  /* 0x0000000912127212 */ /* 0x000fe200078ec0ff */
[----:B------:R-:W-:Y:S02]  /*a810*/  IMAD R36, R28, R7, R36 ;  /* 0x000000071c247224 */ /* 0x000fe400078e0224 */
[----:B-1----:R-:W-:Y:S02]  /*a820*/  @P4 IMAD R25, R23, R20, R24 ;  /* 0x0000001417194224 */ /* 0x002fe400078e0218 */
[----:B------:R-:W-:-:S02]  /*a830*/  IMAD R7, R8, R32, R21 ;  /* 0x0000002008077224 */ /* 0x000fc400078e0215 */
[----:B------:R-:W-:Y:S02]  /*a840*/  IMAD R36, R36, R33, R25 ;  /* 0x0000002124247224 */ /* 0x000fe400078e0219 */
[----:B------:R-:W-:Y:S02]  /*a850*/  IMAD R7, R7, R22, R18 ;  /* 0x0000001607077224 */ /* 0x000fe400078e0212 */
[----:B------:R-:W-:-:S03]  /*a860*/  IMAD.MOV.U32 R9, RZ, RZ, 0x1 ;  /* 0x00000001ff097424 */ /* 0x000fc600078e00ff */
[----:B------:R-:W-:Y:S02]  /*a870*/  SEL R8, R7, R36, !P4 ;  /* 0x0000002407087207 */ /* 0x000fe40006000000 */
[----:B------:R-:W-:Y:S01]  /*a880*/  SEL R36, R36, R7, !P4 ;  /* 0x0000000724247207 */ /* 0x000fe20006000000 */
[----:B------:R-:W-:-:S07]  /*a890*/  IMAD.MOV.U32 R7, RZ, RZ, R19 ;  /* 0x000000ffff077224 */ /* 0x000fce00078e0013 */
.L_x_200:
[----:B------:R-:W-:Y:S01]  /*a8a0*/  LOP3.LUT P0, RZ, R9, 0xff, RZ, 0xc0, !PT ;  /* 0x000000ff09ff7812 */ /* 0x000fe2000780c0ff */
[----:B------:R-:W-:-:S12]  /*a8b0*/  IMAD.MOV.U32 R9, RZ, RZ, R36 ;  /* 0x000000ffff097224 */ /* 0x000fd800078e0024 */
[----:B------:R-:W-:Y:S05]  /*a8c0*/  @P0 BRA `(.L_x_203) ;  /* 0xffffff6800480947 */ /* 0x000fea000383ffff */
[----:B------:R-:W-:Y:S05]  /*a8d0*/  EXIT ;  /* 0x000000000000794d */ /* 0x000fea0003800000 */
.L_x_7:
[----:B0-----:R-:W-:Y:S01]  /*a8e0*/  ULDC.64 UR4, c[0x0][0x650] ;  /* 0x0001940000047ab9 */ /* 0x001fe20000000a00 */
        /* <DEDUP_REMOVED lines=25> */
.L_x_205:
[----:B------:R-:W0:Y:S01]  /*aa80*/  LDC.64 R28, c[0x0][0x640] ;  /* 0x00019000ff1c7b82 */ /* 0x000e220000000a00 */
[-CC-:B------:R-:W-:Y:S01]  /*aa90*/  SHF.R.U64 R21, R16, R6.reuse, R17.reuse ;  /* 0x0000000610157219 */ /* 0x180fe20000001211 */
[----:B------:R-:W-:Y:S01]  /*aaa0*/  IMAD.MOV.U32 R31, RZ, RZ, 0x1 ;  /* 0x00000001ff1f7424 */ /* 0x000fe200078e00ff */
[----:B------:R-:W-:Y:S02]  /*aab0*/  SHF.R.U32.HI R5, RZ, R6, R17 ;  /* 0x00000006ff057219 */ /* 0x000fe40000011611 */
[----:B------:R-:W-:-:S03]  /*aac0*/  IADD3 R15, P0, RZ, -R21, RZ ;  /* 0x80000015ff0f7210 */ /* 0x000fc60007f1e0ff */
[----:B------:R-:W1:Y:S02]  /*aad0*/  LDC R14, c[0x0][0x618] ;  /* 0x00018600ff0e7b82 */ /* 0x000e640000000800 */
[----:B------:R-:W-:Y:S02]  /*aae0*/  IMAD.X R5, RZ, RZ, ~R5, P0 ;  /* 0x000000ffff057224 */ /* 0x000fe400000e0e05 */
[----:B------:R-:W-:-:S04]  /*aaf0*/  IMAD.WIDE.U32 R8, R15, R22, R2 ;  /* 0x000000160f087225 */ /* 0x000fc800078e0002 */
[----:B------:R-:W2:Y:S01]  /*ab00*/  LDC R16, c[0x0][0x608] ;  /* 0x00018200ff107b82 */ /* 0x000ea20000000800 */
[----:B------:R-:W-:-:S04]  /*ab10*/  IMAD R6, R5, R22, RZ ;  /* 0x0000001605067224 */ /* 0x000fc800078e02ff */
[----:B------:R-:W-:-:S03]  /*ab20*/  IMAD R5, R15, R23, R6 ;  /* 0x000000170f057224 */ /* 0x000fc600078e0206 */
[----:B------:R-:W3:Y:S01]  /*ab30*/  LDC R26, c[0x0][0x658] ;  /* 0x00019600ff1a7b82 */ /* 0x000ee20000000800 */
[----:B------:R-:W-:Y:S01]  /*ab40*/  IMAD.IADD R5, R9, 0x1, R5 ;  /* 0x0000000109057824 */ /* 0x000fe200078e0205 */
[----:B0-----:R-:W-:Y:S01]  /*ab50*/  ISETP.NE.U32.AND P0, PT, R28, RZ, PT ;  /* 0x000000ff1c00720c */ /* 0x001fe20003f05070 */
[----:B------:R-:W-:-:S03]  /*ab60*/  IMAD.MOV.U32 R9, RZ, RZ, -0x1 ;  /* 0xffffffffff097424 */ /* 0x000fc600078e00ff */
[----:B------:R-:W-:Y:S02]  /*ab70*/  ISETP.NE.AND.EX P0, PT, R29, RZ, PT, P0 ;  /* 0x000000ff1d00720c */ /* 0x000fe40003f05300 */
[----:B------:R-:W0:Y:S01]  /*ab80*/  LDC R24, c[0x0][0x600] ;  /* 0x00018000ff187b82 */ /* 0x000e220000000800 */
[-CC-:B-1----:R-:W-:Y:S02]  /*ab90*/  SHF.R.U64 R18, R8, R14.reuse, R5.reuse ;  /* 0x0000000e08127219 */ /* 0x182fe40000001205 */
[----:B------:R-:W-:-:S05]  /*aba0*/  SHF.R.U32.HI R5, RZ, R14, R5 ;  /* 0x0000000eff057219 */ /* 0x000fca0000011605 */
        /* <DEDUP_REMOVED lines=21> */
.L_x_206:
[----:B-1----:R-:W-:Y:S01]  /*ad00*/  SHF.R.U64 R6, R8, R25, R9 ;  /* 0x0000001908067219 */ /* 0x002fe20000001209 */
[----:B0-----:R-:W-:Y:S01]  /*ad10*/  VIADD R11, R24, 0xffffffff ;  /* 0xffffffff180b7836 */ /* 0x001fe20000000000 */
[----:B------:R-:W-:Y:S01]  /*ad20*/  SHF.L.U32 R9, R31, R26, RZ ;  /* 0x0000001a1f097219 */ /* 0x000fe200000006ff */
[----:B------:R-:W-:Y:S01]  /*ad30*/  @P4 IMAD R12, R13, R20, R10 ;  /* 0x000000140d0c4224 */ /* 0x000fe200078e020a */
[----:B------:R-:W-:Y:S01]  /*ad40*/  LOP3.LUT R5, R22, R33, RZ, 0xc0, !PT ;  /* 0x0000002116057212 */ /* 0x000fe200078ec0ff */
[----:B------:R-:W-:Y:S01]  /*ad50*/  IMAD.MOV R8, RZ, RZ, -R6 ;  /* 0x000000ffff087224 */ /* 0x000fe200078e0a06 */
[----:B------:R-:W-:Y:S01]  /*ad60*/  LOP3.LUT R18, R18, R11, RZ, 0xc0, !PT ;  /* 0x0000000b12127212 */ /* 0x000fe200078ec0ff */
[----:B------:R-:W-:Y:S02]  /*ad70*/  IMAD.MOV.U32 R16, RZ, RZ, R21 ;  /* 0x000000ffff107224 */ /* 0x000fe400078e0015 */
[----:B------:R-:W-:Y:S02]  /*ad80*/  IMAD R9, R9, R6, R5 ;  /* 0x0000000609097224 */ /* 0x000fe400078e0205 */
[----:B--2---:R-:W-:-:S02]  /*ad90*/  IMAD R5, R8, R27, R23 ;  /* 0x0000001b08057224 */ /* 0x004fc400078e0217 */
[----:B---3--:R-:W-:Y:S02]  /*ada0*/  IMAD R6, R9, R30, R12 ;  /* 0x0000001e09067224 */ /* 0x008fe400078e020c */
[----:B------:R-:W-:Y:S02]  /*adb0*/  IMAD.MOV.U32 R8, RZ, RZ, 0x1 ;  /* 0x00000001ff087424 */ /* 0x000fe400078e00ff */
[----:B------:R-:W-:-:S03]  /*adc0*/  IMAD R9, R5, R24, R18 ;  /* 0x0000001805097224 */ /* 0x000fc600078e0212 */
[----:B------:R-:W-:Y:S02]  /*add0*/  PRMT R5, R8, 0x7610, R5 ;  /* 0x0000761008057816 */ /* 0x000fe40000000005 */
[----:B------:R-:W-:Y:S02]  /*ade0*/  SEL R8, R9, R6, !P4 ;  /* 0x0000000609087207 */ /* 0x000fe40006000000 */
[----:B------:R-:W-:-:S07]  /*adf0*/  SEL R6, R6, R9, !P4 ;  /* 0x0000000906067207 */ /* 0x000fce0006000000 */
.L_x_204:
[----:B------:R-:W-:-:S08]  /*ae00*/  NOP ;  /* 0x0000000000007918 */ /* 0x000fd00000000000 */
[----:B------:R-:W0:-:S00]  /*ae10*/  USETMAXREG.DEALLOC.CTAPOOL 0x28 ;  /* 0x00000028000079c8 */ /* 0x000e0000080e0500 */
[----:B0-----:R-:W-:-:S13]  /*ae20*/  ISETP.NE.AND P0, PT, R7, RZ, PT ;  /* 0x000000ff0700720c */ /* 0x001fda0003f05270 */
[----:B------:R-:W-:Y:S05]  /*ae30*/  @P0 EXIT ;  /* 0x000000000000094d */ /* 0x000fea0003800000 */
[----:B------:R-:W-:Y:S01]  /*ae40*/  LOP3.LUT P0, RZ, R5, 0xff, RZ, 0xc0, !PT ;  /* 0x000000ff05ff7812 */ /* 0x000fe2000780c0ff */
[----:B------:R-:W-:Y:S02]  /*ae50*/  IMAD.MOV.U32 R5, RZ, RZ, 0x1 ;  /* 0x00000001ff057424 */ /* 0x000fe400078e00ff */
[----:B------:R-:W-:-:S10]  /*ae60*/  IMAD.MOV.U32 R17, RZ, RZ, RZ ;  /* 0x000000ffff117224 */ /* 0x000fd400078e00ff */
[----:B------:R-:W-:Y:S05]  /*ae70*/  @!P0 BRA `(.L_x_207) ;  /* 0x0000000c00308947 */ /* 0x000fea0003800000 */
[----:B------:R-:W0:Y:S01]  /*ae80*/  LDC R5, c[0x0][0x28c] ;  /* 0x0000a300ff057b82 */ /* 0x000e220000000800 */
[----:B------:R-:W1:Y:S01]  /*ae90*/  S2R R11, SR_CgaCtaId ;  /* 0x00000000000b7919 */ /* 0x000e620000008800 */
[----:B------:R-:W-:Y:S01]  /*aea0*/  ULDC UR5, c[0x0][0x600] ;  /* 0x0001800000057ab9 */ /* 0x000fe20000000800 */
[----:B------:R-:W-:Y:S01]  /*aeb0*/  ULDC UR4, c[0x0][0xc] ;  /* 0x0000030000047ab9 */ /* 0x000fe20000000800 */
[----:B------:R-:W-:Y:S01]  /*aec0*/  UIADD3 UR16, UR5, -0x1, URZ ;  /* 0xffffffff05107890 */ /* 0x000fe2000fffe03f */
[----:B------:R-:W-:Y:S01]  /*aed0*/  BSSY B0, `(.L_x_207) ;  /* 0x00000c6000007945 */ /* 0x000fe20003800000 */
[----:B------:R-:W-:Y:S01]  /*aee0*/  ULDC UR6, c[0x0][0x658] ;  /* 0x0001960000067ab9 */ /* 0x000fe20000000800 */
[----:B------:R-:W-:Y:S01]  /*aef0*/  ULDC UR5, c[0x0][0x10] ;  /* 0x0000040000057ab9 */ /* 0x000fe20000000800 */
[----:B------:R-:W-:Y:S01]  /*af00*/  UMOV UR7, 0xffffffff ;  /* 0xffffffff00077882 */ /* 0x000fe20000000000 */
[----:B------:R-:W-:Y:S01]  /*af10*/  UMOV UR8, 0x1 ;  /* 0x0000000100087882 */ /* 0x000fe20000000000 */
[----:B------:R-:W-:Y:S01]  /*af20*/  UIMAD.WIDE.U32 UR4, UR4, UR5, URZ ;  /* 0x00000005040472a5 */ /* 0x000fe2000f8e003f */
[----:B------:R-:W-:Y:S01]  /*af30*/  IMAD.MOV.U32 R14, RZ, RZ, 0x1 ;  /* 0x00000001ff0e7424 */ /* 0x000fe200078e00ff */
[----:B------:R-:W-:Y:S01]  /*af40*/  USHF.L.U32 UR7, UR7, UR6, URZ ;  /* 0x0000000607077299 */ /* 0x000fe2000800063f */
[----:B------:R-:W-:Y:S01]  /*af50*/  LOP3.LUT R15, R4, 0x2, RZ, 0xfc, !PT ;  /* 0x00000002040f7812 */ /* 0x000fe200078efcff */
[----:B------:R-:W-:Y:S01]  /*af60*/  USHF.L.U32 UR18, UR8, UR6, URZ ;  /* 0x0000000608127299 */ /* 0x000fe2000800063f */
[----:B------:R-:W-:Y:S01]  /*af70*/  IMAD.MOV.U32 R17, RZ, RZ, RZ ;  /* 0x000000ffff117224 */ /* 0x000fe200078e00ff */
[----:B------:R-:W-:Y:S01]  /*af80*/  ULOP3.LUT UR17, URZ, UR7, URZ, 0x33, !UPT ;  /* 0x000000073f117292 */ /* 0x000fe2000f8e333f */
[----:B------:R-:W-:Y:S01]  /*af90*/  ULDC UR6, c[0x0][0x14] ;  /* 0x0000050000067ab9 */ /* 0x000fe20000000800 */
[----:B------:R-:W-:Y:S01]  /*afa0*/  ULDC.64 UR22, c[0x0][0x198] ;  /* 0x0000660000167ab9 */ /* 0x000fe20000000a00 */
[----:B------:R-:W-:-:S02]  /*afb0*/  UIMAD.WIDE.U32 UR20, UR4, UR6, URZ ;  /* 0x00000006041472a5 */ /* 0x000fc4000f8e003f */
[----:B------:R-:W-:Y:S01]  /*afc0*/  UIMAD UR13, UR5, UR6, URZ ;  /* 0x00000006050d72a4 */ /* 0x000fe2000f8e023f */
[----:B0-----:R-:W-:-:S03]  /*afd0*/  VIADD R5, R5, 0x7f ;  /* 0x0000007f05057836 */ /* 0x001fc60000000000 */
[----:B------:R-:W-:Y:S02]  /*afe0*/  UIADD3 UR13, UR21, UR13, URZ ;  /* 0x0000000d150d7290 */ /* 0x000fe4000fffe03f */
[----:B------:R-:W-:-:S04]  /*aff0*/  SHF.R.S32.HI R10, RZ, 0x1f, R5 ;  /* 0x0000001fff0a7819 */ /* 0x000fc80000011405 */
[----:B------:R-:W-:Y:S01]  /*b000*/  LEA.HI R10, R10, R5, RZ, 0x7 ;  /* 0x000000050a0a7211 */ /* 0x000fe200078f38ff */
[----:B------:R-:W-:Y:S01]  /*b010*/  IMAD.MOV.U32 R5, RZ, RZ, 0x1 ;  /* 0x00000001ff057424 */ /* 0x000fe200078e00ff */
[----:B-1----:R-:W-:Y:S02]  /*b020*/  LOP3.LUT R11, R11, 0x1, RZ, 0xc0, !PT ;  /* 0x000000010b0b7812 */ /* 0x002fe400078ec0ff */
[----:B------:R-:W-:-:S05]  /*b030*/  SHF.R.S32.HI R10, RZ, 0x7, R10 ;  /* 0x00000007ff0a7819 */ /* 0x000fca000001140a */
[----:B------:R-:W-:-:S07]  /*b040*/  VIADD R12, R10, 0x1 ;  /* 0x000000010a0c7836 */ /* 0x000fce0000000000 */
.L_x_218:
[----:B------:R-:W-:-:S03]  /*b050*/  UMOV UR4, 0xffffffff ;  /* 0xffffffff00047882 */ /* 0x000fc60000000000 */
[----:B------:R-:W-:Y:S05]  /*b060*/  BRA.DIV UR4, `(.L_x_208) ;  /* 0x0000000e04c87947 */ /* 0x000fea000b800000 */
[----:B------:R-:W-:-:S13]  /*b070*/  ELECT P0, URZ, PT ;  /* 0x00000000003f782f */ /* 0x000fda0003800000 */
.L_x_230:
[----:B------:R-:W0:Y:S01]  /*b080*/  LDC R7, c[0x0][0x28c] ;  /* 0x0000a300ff077b82 */ /* 0x000e220000000800 */
[----:B------:R-:W-:Y:S01]  /*b090*/  BSSY B1, `(.L_x_209) ;  /* 0x0000039000017945 */ /* 0x000fe20003800000 */
[----:B0-----:R-:W-:-:S13]  /*b0a0*/  ISETP.LT.OR P0, PT, R7, 0x1, !P0 ;  /* 0x000000010700780c */ /* 0x001fda0004701670 */
[----:B------:R-:W-:Y:S05]  /*b0b0*/  @P0 BRA `(.L_x_210) ;  /* 0x0000000000d80947 */ /* 0x000fea0003800000 */
[----:B------:R-:W-:Y:S02]  /*b0c0*/  IMAD R9, R8, 0x2, R11 ;  /* 0x0000000208097824 */ /* 0x000fe400078e020b */
[----:B------:R-:W-:Y:S02]  /*b0d0*/  IMAD.SHL.U32 R20, R6, 0x100, RZ ;  /* 0x0000010006147824 */ /* 0x000fe400078e00ff */
[----:B------:R-:W-:Y:S02]  /*b0e0*/  IMAD.MOV.U32 R22, RZ, RZ, RZ ;  /* 0x000000ffff167224 */ /* 0x000fe400078e00ff */
[----:B------:R-:W-:Y:S02]  /*b0f0*/  IMAD.MOV.U32 R6, RZ, RZ, R12 ;  /* 0x000000ffff067224 */ /* 0x000fe400078e000c */
[----:B------:R-:W-:Y:S02]  /*b100*/  IMAD.MOV.U32 R7, RZ, RZ, R5 ;  /* 0x000000ffff077224 */ /* 0x000fe400078e0005 */
[----:B------:R-:W-:-:S02]  /*b110*/  IMAD.MOV.U32 R8, RZ, RZ, R17 ;  /* 0x000000ffff087224 */ /* 0x000fc400078e0011 */
[----:B------:R-:W-:-:S07]  /*b120*/  IMAD R19, R9, 0x28, RZ ;  /* 0x0000002809137824 */ /* 0x000fce00078e02ff */
.L_x_213:
[----:B------:R-:W0:Y:S01]  /*b130*/  S2R R18, SR_CgaCtaId ;  /* 0x0000000000127919 */ /* 0x000e220000008800 */
[----:B------:R-:W-:Y:S02]  /*b140*/  MOV R9, 0x400 ;  /* 0x0000040000097802 */ /* 0x000fe40000000f00 */
[----:B------:R-:W-:-:S13]  /*b150*/  LOP3.LUT P1, RZ, R0, 0x7f, RZ, 0xc0, !PT ;  /* 0x0000007f00ff7812 */ /* 0x000fda000782c0ff */
[----:B------:R-:W1:Y:S01]  /*b160*/  @!P1 LDC R13, c[0x0][0x500] ;  /* 0x00014000ff0d9b82 */ /* 0x000e620000000800 */
[----:B0-----:R-:W-:Y:S02]  /*b170*/  LEA R21, R18, R9, 0x18 ;  /* 0x0000000912157211 */ /* 0x001fe400078ec0ff */
[----:B------:R-:W-:-:S03]  /*b180*/  SHF.L.U32 R9, R7, 0x1f, RZ ;  /* 0x0000001f07097819 */ /* 0x000fc600000006ff */
[----:B------:R-:W-:-:S04]  /*b190*/  IMAD R18, R8, 0x8, R21 ;  /* 0x0000000808127824 */ /* 0x000fc800078e0215 */
[----:B------:R-:W0:Y:S02]  /*b1a0*/  SYNCS.PHASECHK.TRANS64.TRYWAIT P0, [R18+URZ+0x28], R9 ;  /* 0x00002809120075a7 */ /* 0x000e24000800017f */
[----:B01----:R-:W-:Y:S05]  /*b1b0*/  @!P0 BRA `(.L_x_211) ;  /* 0x0000000c00948947 */ /* 0x003fea0003800000 */
.L_x_231:
[----:B0-----:R-:W-:Y:S01]  /*b1c0*/  PRMT R9, R15, 0x9910, RZ ;  /* 0x000099100f097816 */ /* 0x001fe200000000ff */
[----:B------:R0:W-:Y:S03]  /*b1d0*/  @!P1 SYNCS.ARRIVE.TRANS64 RZ, [R18+URZ], R13 ;  /* 0x0000000d12ff99a7 */ /* 0x0001e6000800003f */
[----:B------:R-:W-:-:S13]  /*b1e0*/  ISETP.NE.AND P0, PT, R9, 0x2, PT ;  /* 0x000000020900780c */ /* 0x000fda0003f05270 */
[----:B0-----:R-:W-:Y:S05]  /*b1f0*/  @P0 BRA `(.L_x_212) ;  /* 0x0000000000040947 */ /* 0x001fea0003800000 */
[----:B------:R-:W-:Y:S01]  /*b200*/  BPT.TRAP 0x1 ;  /* 0x000000040000795c */ /* 0x000fe20000300000 */
.L_x_212:
[----:B------:R-:W-:Y:S01]  /*b210*/  IMAD R9, R8, 0x2, R11 ;  /* 0x0000000208097824 */ /* 0x000fe200078e020b */
[----:B------:R-:W-:Y:S01]  /*b220*/  R2UR UR9, R18 ;  /* 0x00000000120972ca */ /* 0x000fe200000e0000 */
[--C-:B------:R-:W-:Y:S01]  /*b230*/  IMAD R13, R8, 0x8000, R21.reuse ;  /* 0x00008000080d7824 */ /* 0x100fe200078e0215 */
[----:B------:R-:W-:Y:S01]  /*b240*/  UIADD3 UR4, UP0, UR22, 0xf0, URZ ;  /* 0x000000f016047890 */ /* 0x000fe2000ff1e03f */
[----:B------:R-:W-:Y:S01]  /*b250*/  IMAD R9, R9, 0x1400, R21 ;  /* 0x0000140009097824 */ /* 0x000fe200078e0215 */
[----:B------:R-:W-:Y:S01]  /*b260*/  R2UR UR11, R20 ;  /* 0x00000000140b72ca */ /* 0x000fe200000e0000 */
[----:B------:R-:W-:Y:S01]  /*b270*/  VIADD R6, R6, 0xffffffff ;  /* 0xffffffff06067836 */ /* 0x000fe20000000000 */
[----:B------:R-:W-:Y:S01]  /*b280*/  R2UR UR5, R13 ;  /* 0x000000000d0572ca */ /* 0x000fe200000e0000 */
[----:B------:R-:W-:Y:S01]  /*b290*/  UIADD3 UR24, UP1, UR22, 0x1f0, URZ ;  /* 0x000001f016187890 */ /* 0x000fe2000ff3e03f */
[----:B------:R-:W-:Y:S01]  /*b2a0*/  R2UR UR8, R9 ;  /* 0x00000000090872ca */ /* 0x000fe200000e0000 */
[----:B------:R-:W-:Y:S01]  /*b2b0*/  VIADD R8, R8, 0x1 ;  /* 0x0000000108087836 */ /* 0x000fe20000000000 */
[----:B------:R-:W-:Y:S01]  /*b2c0*/  R2UR UR10, R22 ;  /* 0x00000000160a72ca */ /* 0x000fe200000e0000 */
[----:B------:R-:W-:Y:S01]  /*b2d0*/  UIADD3.X UR25, URZ, UR23, URZ, UP1, !UPT ;  /* 0x000000173f197290 */ /* 0x000fe20008ffe43f */
[----:B------:R-:W-:Y:S01]  /*b2e0*/  R2UR UR12, R16 ;  /* 0x00000000100c72ca */ /* 0x000fe200000e0000 */
[----:B------:R-:W-:Y:S01]  /*b2f0*/  UMOV UR6, 0x0 ;  /* 0x0000000000067882 */ /* 0x000fe20000000000 */
[----:B------:R-:W-:Y:S01]  /*b300*/  R2UR UR19, R19 ;  /* 0x00000000131372ca */ /* 0x000fe200000e0000 */
[----:B------:R-:W-:Y:S01]  /*b310*/  UMOV UR7, 0x10000000 ;  /* 0x1000000000077882 */ /* 0x000fe20000000000 */
[----:B------:R-:W-:Y:S01]  /*b320*/  ISETP.GT.AND P1, PT, R6, 0x1, PT ;  /* 0x000000010600780c */ /* 0x000fe20003f24270 */
[----:B------:R-:W-:Y:S01]  /*b330*/  UMOV UR26, 0x30000 ;  /* 0x00030000001a7882 */ /* 0x000fe20000000000 */
[----:B------:R-:W-:Y:S01]  /*b340*/  ISETP.NE.AND P0, PT, R8, 0x5, PT ;  /* 0x000000050800780c */ /* 0x000fe20003f05270 */
[----:B------:R-:W-:Y:S01]  /*b350*/  UIADD3 UR14, UR5, 0x100, URZ ;  /* 0x00000100050e7890 */ /* 0x000fe2000fffe03f */
[----:B------:R-:W-:Y:S01]  /*b360*/  VIADD R22, R22, 0x80 ;  /* 0x0000008016167836 */ /* 0x000fe20000000000 */
[----:B------:R-:W-:Y:S01]  /*b370*/  UIADD3.X UR5, URZ, UR23, URZ, UP0, !UPT ;  /* 0x000000173f057290 */ /* 0x000fe200087fe43f */
[----:B------:R-:W-:Y:S01]  /*b380*/  SEL R18, RZ, 0x1, P0 ;  /* 0x00000001ff127807 */ /* 0x000fe20000000000 */
[----:B------:R-:W-:Y:S01]  /*b390*/  UIADD3 UR15, UR8, 0x28100, URZ ;  /* 0x00028100080f7890 */ /* 0x000fe2000fffe03f */
[----:B------:R-:W-:-:S02]  /*b3a0*/  SEL R8, R8, RZ, P0 ;  /* 0x000000ff08087207 */ /* 0x000fc40000000000 */
[----:B------:R-:W-:Y:S01]  /*b3b0*/  UMOV UR8, UR14 ;  /* 0x0000000e00087c82 */ /* 0x000fe20008000000 */
[----:B------:R-:W-:-:S03]  /*b3c0*/  LOP3.LUT R7, R7, R18, RZ, 0x3c, !PT ;  /* 0x0000001207077212 */ /* 0x000fc600078e3cff */
[----:B------:R0:W-:Y:S02]  /*b3d0*/  UTMALDG.3D [UR8], [UR4], desc[UR6] ;  /* 0x00000608040075b4 */ /* 0x0001e40008011000 */
[----:B0-----:R-:W-:Y:S01]  /*b3e0*/  UMOV UR8, UR15 ;  /* 0x0000000f00087c82 */ /* 0x001fe20008000000 */
[----:B------:R-:W-:Y:S02]  /*b3f0*/  UMOV UR11, UR19 ;  /* 0x00000013000b7c82 */ /* 0x000fe40008000000 */
[----:B------:R0:W-:Y:S02]  /*b400*/  UTMALDG.3D.MULTICAST [UR8], [UR24], UR26, desc[UR6] ;  /* 0x00000608180073b4 */ /* 0x0001e4000801181a */
[----:B0-----:R-:W-:Y:S05]  /*b410*/  @P1 BRA `(.L_x_213) ;  /* 0xfffffffc00441947 */ /* 0x001fea000383ffff */
.L_x_210:
[----:B------:R-:W-:Y:S05]  /*b420*/  BSYNC B1 ;  /* 0x0000000000017941 */ /* 0x000fea0003800000 */
.L_x_209:
[----:B------:R-:W-:Y:S01]  /*b430*/  LOP3.LUT P1, RZ, R14, 0xff, RZ, 0xc0, !PT ;  /* 0x000000ff0eff7812 */ /* 0x000fe2000782c0ff */
[C---:B------:R-:W-:Y:S01]  /*b440*/  IMAD.IADD R17, R10.reuse, 0x1, R17 ;  /* 0x000000010a117824 */ /* 0x040fe200078e0211 */
[----:B------:R-:W-:Y:S01]  /*b450*/  ULDC.64 UR4, c[0x0][0x650] ;  /* 0x0001940000047ab9 */ /* 0x000fe20000000a00 */
[C---:B------:R-:W-:Y:S01]  /*b460*/  ISETP.GE.U32.AND P2, PT, R10.reuse, 0x5, PT ;  /* 0x000000050a00780c */ /* 0x040fe20003f46070 */
[----:B------:R-:W-:Y:S01]  /*b470*/  BSSY B1, `(.L_x_214) ;  /* 0x0000069000017945 */ /* 0x000fe20003800000 */
[----:B------:R-:W-:Y:S01]  /*b480*/  IMAD.MOV.U32 R16, RZ, RZ, -0x1 ;  /* 0xffffffffff107424 */ /* 0x000fe200078e00ff */
[----:B------:R-:W-:Y:S02]  /*b490*/  ISETP.GT.U32.AND P0, PT, R17, 0x4, PT ;  /* 0x000000041100780c */ /* 0x000fe40003f04070 */
[----:B------:R-:W-:Y:S02]  /*b4a0*/  PRMT R14, RZ, 0x7610, R14 ;  /* 0x00007610ff0e7816 */ /* 0x000fe4000000000e */
[----:B------:R-:W-:-:S03]  /*b4b0*/  ISETP.LT.U32.AND P0, PT, R10, 0x5, P0 ;  /* 0x000000050a00780c */ /* 0x000fc60000701070 */
[----:B------:R-:W0:Y:S01]  /*b4c0*/  @P1 S2R R7, SR_CgaCtaId ;  /* 0x0000000000071919 */ /* 0x000e220000008800 */
[----:B------:R-:W-:-:S04]  /*b4d0*/  @P1 MOV R6, 0x400 ;  /* 0x0000040000061802 */ /* 0x000fc80000000f00 */
[----:B0-----:R-:W-:Y:S01]  /*b4e0*/  @P1 LEA R8, R7, R6, 0x18 ;  /* 0x0000000607081211 */ /* 0x001fe200078ec0ff */
[----:B------:R-:W-:Y:S01]  /*b4f0*/  IMAD.WIDE.U32 R6, R17, -0x33333333, RZ ;  /* 0xcccccccd11067825 */ /* 0x000fe200078e00ff */
[----:B------:R-:W-:Y:S02]  /*b500*/  SEL R6, RZ, 0x1, !P0 ;  /* 0x00000001ff067807 */ /* 0x000fe40004000000 */
[----:B------:R0:W-:Y:S01]  /*b510*/  @P1 SYNCS.ARRIVE.TRANS64.A1T0 RZ, [R8+URZ+0x68], RZ ;  /* 0x000068ff08ff19a7 */ /* 0x0001e2000810003f */
[----:B------:R-:W-:Y:S02]  /*b520*/  IADD3 R2, P1, R2, UR20, RZ ;  /* 0x0000001402027c10 */ /* 0x000fe4000ff3e0ff */
[----:B------:R-:W-:Y:S01]  /*b530*/  LOP3.LUT R5, R5, R6, RZ, 0x3c, !PT ;  /* 0x0000000605057212 */ /* 0x000fe200078e3cff */
[----:B------:R-:W-:Y:S01]  /*b540*/  IMAD.MOV.U32 R6, RZ, RZ, -0x1 ;  /* 0xffffffffff067424 */ /* 0x000fe200078e00ff */
[----:B------:R-:W-:Y:S02]  /*b550*/  IADD3.X R3, R3, UR13, RZ, P1, !PT ;  /* 0x0000000d03037c10 */ /* 0x000fe40008ffe4ff */
[----:B------:R-:W-:-:S02]  /*b560*/  ISETP.GE.U32.AND P0, PT, R2, UR4, PT ;  /* 0x0000000402007c0c */ /* 0x000fc4000bf06070 */
[----:B0-----:R-:W-:Y:S02]  /*b570*/  SHF.R.U32.HI R8, RZ, 0x2, R7 ;  /* 0x00000002ff087819 */ /* 0x001fe40000011607 */
[----:B------:R-:W-:Y:S02]  /*b580*/  ISETP.GE.U32.AND.EX P0, PT, R3, UR5, PT, P0 ;  /* 0x0000000503007c0c */ /* 0x000fe4000bf06100 */
[----:B------:R-:W-:Y:S01]  /*b590*/  @P2 LOP3.LUT R5, R5, 0x1, R8, 0x78, !PT ;  /* 0x0000000105052812 */ /* 0x000fe200078e7808 */
[----:B------:R-:W-:Y:S01]  /*b5a0*/  IMAD R17, R8, -0x5, R17 ;  /* 0xfffffffb08117824 */ /* 0x000fe200078e0211 */
[----:B------:R-:W-:Y:S01]  /*b5b0*/  PRMT R7, RZ, 0x7610, R7 ;  /* 0x00007610ff077816 */ /* 0x000fe20000000007 */
[----:B------:R-:W-:-:S08]  /*b5c0*/  IMAD.MOV.U32 R8, RZ, RZ, -0x1 ;  /* 0xffffffffff087424 */ /* 0x000fd000078e00ff */
[----:B------:R-:W-:Y:S05]  /*b5d0*/  @P0 BRA `(.L_x_215) ;  /* 0x0000000400480947 */ /* 0x000fea0003800000 */
[----:B------:R-:W0:Y:S01]  /*b5e0*/  S2R R18, SR_CTAID.X ;  /* 0x0000000000127919 */ /* 0x000e220000002500 */
[----:B------:R-:W-:Y:S01]  /*b5f0*/  ULDC.64 UR4, c[0x0][0x628] ;  /* 0x00018a0000047ab9 */ /* 0x000fe20000000a00 */
[----:B------:R-:W1:Y:S01]  /*b600*/  LDC R19, c[0x0][0x144] ;  /* 0x00005100ff137b82 */ /* 0x000e620000000800 */
[----:B------:R-:W-:Y:S01]  /*b610*/  ISETP.NE.U32.AND P0, PT, RZ, UR4, PT ;  /* 0x00000004ff007c0c */ /* 0x000fe2000bf05070 */
[----:B------:R-:W2:Y:S01]  /*b620*/  S2R R13, SR_CTAID.Y ;  /* 0x00000000000d7919 */ /* 0x000ea20000002600 */
[----:B------:R-:W-:Y:S01]  /*b630*/  ULDC UR7, c[0x0][0x630] ;  /* 0x00018c0000077ab9 */ /* 0x000fe20000000800 */
[----:B------:R-:W-:Y:S01]  /*b640*/  ULDC UR8, c[0x0][0x150] ;  /* 0x0000540000087ab9 */ /* 0x000fe20000000800 */
[----:B------:R-:W-:Y:S01]  /*b650*/  ISETP.NE.AND.EX P0, PT, RZ, UR5, PT, P0 ;  /* 0x00000005ff007c0c */ /* 0x000fe2000bf05300 */
[----:B------:R-:W-:Y:S02]  /*b660*/  IMAD.MOV.U32 R6, RZ, RZ, R2 ;  /* 0x000000ffff067224 */ /* 0x000fe400078e0002 */
[----:B------:R-:W-:Y:S01]  /*b670*/  IMAD.MOV.U32 R7, RZ, RZ, R3 ;  /* 0x000000ffff077224 */ /* 0x000fe200078e0003 */
[----:B0-----:R-:W-:-:S09]  /*b680*/  I2FP.F32.U32 R20, R18 ;  /* 0x0000001200147245 */ /* 0x001fd20000201000 */
[----:B------:R-:W-:Y:S05]  /*b690*/  @!P0 BRA `(.L_x_216) ;  /* 0x0000000000288947 */ /* 0x000fea0003800000 */
[----:B------:R-:W-:Y:S02]  /*b6a0*/  ULDC UR6, c[0x0][0x634] ;  /* 0x00018d0000067ab9 */ /* 0x000fe40000000800 */
[----:B------:R-:W-:-:S05]  /*b6b0*/  IADD3 R7, P0, R2, UR6, RZ ;  /* 0x0000000602077c10 */ /* 0x000fca000ff1e0ff */
[----:B------:R-:W-:-:S04]  /*b6c0*/  IMAD.X R21, RZ, RZ, R3, P0 ;  /* 0x000000ffff157224 */ /* 0x000fc800000e0603 */
[----:B------:R-:W-:-:S04]  /*b6d0*/  IMAD.WIDE.U32 R8, R21, UR4, RZ ;  /* 0x0000000415087c25 */ /* 0x000fc8000f8e00ff */
[----:B------:R-:W-:-:S04]  /*b6e0*/  IMAD.WIDE.U32 R8, P0, R7, UR5, R8 ;  /* 0x0000000507087c25 */ /* 0x000fc8000f800008 */
[----:B------:R-:W-:-:S04]  /*b6f0*/  IMAD.WIDE.U32 R6, R7, UR4, RZ ;  /* 0x0000000407067c25 */ /* 0x000fc8000f8e00ff */
[----:B------:R-:W-:Y:S01]  /*b700*/  IMAD.MOV.U32 R6, RZ, RZ, R9 ;  /* 0x000000ffff067224 */ /* 0x000fe200078e0009 */
[----:B------:R-:W-:Y:S01]  /*b710*/  IADD3 RZ, P1, R7, R8, RZ ;  /* 0x0000000807ff7210 */ /* 0x000fe20007f3e0ff */
[----:B------:R-:W-:-:S04]  /*b720*/  IMAD.X R7, RZ, RZ, RZ, P0 ;  /* 0x000000ffff077224 */ /* 0x000fc800000e06ff */
[----:B------:R-:W-:-:S08]  /*b730*/  IMAD.WIDE.U32.X R6, R21, UR5, R6, P1 ;  /* 0x0000000515067c25 */ /* 0x000fd000088e0406 */
.L_x_216:
[----:B------:R-:W-:Y:S01]  /*b740*/  FMUL R20, R20, UR8 ;  /* 0x0000000814147c20 */ /* 0x000fe20008400000 */
[--C-:B------:R-:W-:Y:S01]  /*b750*/  SHF.R.U64 R16, R6, UR7, R7.reuse ;  /* 0x0000000706107c19 */ /* 0x100fe20008001207 */
[----:B------:R-:W-:Y:S01]  /*b760*/  ULDC.64 UR4, c[0x0][0x620] ;  /* 0x0001880000047ab9 */ /* 0x000fe20000000a00 */
[----:B------:R-:W-:Y:S01]  /*b770*/  SHF.R.U32.HI R6, RZ, UR7, R7 ;  /* 0x00000007ff067c19 */ /* 0x000fe20008011607 */
[----:B------:R-:W-:Y:S01]  /*b780*/  ULDC.64 UR6, c[0x0][0x640] ;  /* 0x0001900000067ab9 */ /* 0x000fe20000000a00 */
[----:B------:R-:W-:Y:S01]  /*b790*/  IADD3 R7, P0, RZ, -R16, RZ ;  /* 0x80000010ff077210 */ /* 0x000fe20007f1e0ff */
[----:B------:R-:W0:Y:S01]  /*b7a0*/  F2I.U32.TRUNC.NTZ R20, R20 ;  /* 0x0000001400147305 */ /* 0x000e22000020f000 */
[----:B------:R-:W3:Y:S03]  /*b7b0*/  LDC R22, c[0x0][0x148] ;  /* 0x00005200ff167b82 */ /* 0x000ee60000000800 */
[----:B------:R-:W-:Y:S01]  /*b7c0*/  IMAD.X R6, RZ, RZ, ~R6, P0 ;  /* 0x000000ffff067224 */ /* 0x000fe200000e0e06 */
[----:B------:R-:W-:-:S03]  /*b7d0*/  ISETP.NE.U32.AND P0, PT, RZ, UR6, PT ;  /* 0x00000006ff007c0c */ /* 0x000fc6000bf05070 */
[----:B------:R-:W-:Y:S01]  /*b7e0*/  IMAD R6, R6, UR4, RZ ;  /* 0x0000000406067c24 */ /* 0x000fe2000f8e02ff */
[----:B------:R-:W-:-:S03]  /*b7f0*/  ISETP.NE.AND.EX P0, PT, RZ, UR7, PT, P0 ;  /* 0x00000007ff007c0c */ /* 0x000fc6000bf05300 */
[C---:B------:R-:W-:Y:S01]  /*b800*/  IMAD R9, R7.reuse, UR5, R6 ;  /* 0x0000000507097c24 */ /* 0x040fe2000f8e0206 */
[----:B------:R-:W-:Y:S01]  /*b810*/  ULDC UR5, c[0x0][0x154] ;  /* 0x0000550000057ab9 */ /* 0x000fe20000000800 */
[----:B------:R-:W-:Y:S01]  /*b820*/  IMAD.WIDE.U32 R6, R7, UR4, R2 ;  /* 0x0000000407067c25 */ /* 0x000fe2000f8e0002 */
[----:B------:R-:W-:-:S03]  /*b830*/  ULDC UR4, c[0x0][0x618] ;  /* 0x0001860000047ab9 */ /* 0x000fc60000000800 */
[----:B0-----:R-:W-:Y:S02]  /*b840*/  IMAD.MOV R8, RZ, RZ, -R20 ;  /* 0x000000ffff087224 */ /* 0x001fe400078e0a14 */
[----:B------:R-:W-:Y:S02]  /*b850*/  IMAD.IADD R7, R7, 0x1, R9 ;  /* 0x0000000107077824 */ /* 0x000fe400078e0209 */
[----:B-1----:R-:W-:Y:S01]  /*b860*/  IMAD R18, R19, R8, R18 ;  /* 0x0000000813127224 */ /* 0x002fe200078e0212 */
[----:B--2---:R-:W-:Y:S02]  /*b870*/  I2FP.F32.U32 R8, R13 ;  /* 0x0000000d00087245 */ /* 0x004fe40000201000 */
[--C-:B------:R-:W-:Y:S02]  /*b880*/  SHF.R.U64 R19, R6, UR4, R7.reuse ;  /* 0x0000000406137c19 */ /* 0x100fe40008001207 */
[----:B------:R-:W-:Y:S01]  /*b890*/  SHF.R.U32.HI R6, RZ, UR4, R7 ;  /* 0x00000004ff067c19 */ /* 0x000fe20008011607 */
[----:B------:R-:W-:Y:S01]  /*b8a0*/  FMUL R8, R8, UR5 ;  /* 0x0000000508087c20 */ /* 0x000fe20008400000 */
[----:B------:R-:W-:-:S02]  /*b8b0*/  ULDC UR4, c[0x0][0x608] ;  /* 0x0001820000047ab9 */ /* 0x000fc40000000800 */
[--C-:B------:R-:W-:Y:S01]  /*b8c0*/  SHF.R.U64 R21, R19, UR4, R6.reuse ;  /* 0x0000000413157c19 */ /* 0x100fe20008001206 */
[----:B------:R0:W1:Y:S01]  /*b8d0*/  F2I.U32.TRUNC.NTZ R24, R8 ;  /* 0x0000000800187305 */ /* 0x000062000020f000 */
[----:B------:R-:W-:Y:S01]  /*b8e0*/  SHF.R.U32.HI R6, RZ, UR4, R6 ;  /* 0x00000004ff067c19 */ /* 0x000fe20008011606 */
[----:B------:R-:W-:-:S03]  /*b8f0*/  ULDC UR4, c[0x0][0x658] ;  /* 0x0001960000047ab9 */ /* 0x000fc60000000800 */
[--C-:B------:R-:W-:Y:S02]  /*b900*/  SHF.R.U64 R20, R21, UR4, R6.reuse ;  /* 0x0000000415147c19 */ /* 0x100fe40008001206 */
[----:B------:R-:W-:-:S03]  /*b910*/  SHF.R.U32.HI R23, RZ, UR4, R6 ;  /* 0x00000004ff177c19 */ /* 0x000fc60008011606 */
[----:B------:R-:W-:Y:S02]  /*b920*/  IMAD.MOV.U32 R6, RZ, RZ, R20 ;  /* 0x000000ffff067224 */ /* 0x000fe400078e0014 */
[----:B------:R-:W-:Y:S01]  /*b930*/  IMAD.MOV.U32 R7, RZ, RZ, R23 ;  /* 0x000000ffff077224 */ /* 0x000fe200078e0017 */
[----:B0-----:R-:W-:Y:S06]  /*b940*/  @!P0 BRA `(.L_x_217) ;  /* 0x0000000000288947 */ /* 0x001fec0003800000 */
        /* <DEDUP_REMOVED lines=10> */
.L_x_217:
[----:B------:R-:W-:Y:S01]  /*b9f0*/  ULDC UR4, c[0x0][0x648] ;  /* 0x0001920000047ab9 */ /* 0x000fe20000000800 */
[----:B------:R-:W-:Y:S01]  /*ba00*/  LOP3.LUT R21, R21, UR17, RZ, 0xc0, !PT ;  /* 0x0000001115157c12 */ /* 0x000fe2000f8ec0ff */
[----:B-1----:R-:W-:Y:S01]  /*ba10*/  IMAD.MOV R24, RZ, RZ, -R24 ;  /* 0x000000ffff187224 */ /* 0x002fe200078e0a18 */
[----:B------:R-:W-:Y:S01]  /*ba20*/  SHF.R.U64 R6, R6, UR4, R7 ;  /* 0x0000000406067c19 */ /* 0x000fe20008001207 */
[----:B------:R-:W-:Y:S01]  /*ba30*/  ULDC UR4, c[0x0][0x638] ;  /* 0x00018e0000047ab9 */ /* 0x000fe20000000800 */
[----:B------:R-:W-:Y:S01]  /*ba40*/  LOP3.LUT R9, R19, UR16, RZ, 0xc0, !PT ;  /* 0x0000001013097c12 */ /* 0x000fe2000f8ec0ff */
[----:B---3--:R-:W-:Y:S01]  /*ba50*/  @P4 IMAD R18, R22, R24, R13 ;  /* 0x0000001816124224 */ /* 0x008fe200078e020d */
[----:B------:R-:W-:Y:S01]  /*ba60*/  ULDC UR5, c[0x0][0x610] ;  /* 0x0001840000057ab9 */ /* 0x000fe20000000800 */
[----:B------:R-:W-:Y:S02]  /*ba70*/  IMAD.MOV R7, RZ, RZ, -R6 ;  /* 0x000000ffff077224 */ /* 0x000fe400078e0a06 */
[----:B------:R-:W-:-:S02]  /*ba80*/  IMAD R21, R6, UR18, R21 ;  /* 0x0000001206157c24 */ /* 0x000fc4000f8e0215 */
[----:B------:R-:W-:Y:S01]  /*ba90*/  IMAD R20, R7, UR4, R20 ;  /* 0x0000000407147c24 */ /* 0x000fe2000f8e0214 */
[----:B------:R-:W-:Y:S01]  /*baa0*/  ULDC UR4, c[0x0][0x600] ;  /* 0x0001800000047ab9 */ /* 0x000fe20000000800 */
[----:B------:R-:W-:Y:S02]  /*bab0*/  IMAD R18, R21, UR5, R18 ;  /* 0x0000000515127c24 */ /* 0x000fe4000f8e0212 */
[----:B------:R-:W-:Y:S02]  /*bac0*/  IMAD R9, R20, UR4, R9 ;  /* 0x0000000414097c24 */ /* 0x000fe4000f8e0209 */
[----:B------:R-:W-:-:S03]  /*bad0*/  IMAD.MOV.U32 R7, RZ, RZ, 0x1 ;  /* 0x00000001ff077424 */ /* 0x000fc600078e00ff */
[----:B------:R-:W-:Y:S02]  /*bae0*/  SEL R8, R9, R18, !P4 ;  /* 0x0000001209087207 */ /* 0x000fe40006000000 */
[----:B------:R-:W-:-:S07]  /*baf0*/  SEL R6, R18, R9, !P4 ;  /* 0x0000000912067207 */ /* 0x000fce0006000000 */
.L_x_215:
[----:B------:R-:W-:Y:S05]  /*bb00*/  BSYNC B1 ;  /* 0x0000000000017941 */ /* 0x000fea0003800000 */
.L_x_214:
[----:B------:R-:W-:-:S13]  /*bb10*/  LOP3.LUT P0, RZ, R7, 0xff, RZ, 0xc0, !PT ;  /* 0x000000ff07ff7812 */ /* 0x000fda000780c0ff */
[----:B------:R-:W-:Y:S05]  /*bb20*/  @P0 BRA `(.L_x_218) ;  /* 0xfffffff400480947 */ /* 0x000fea000383ffff */
[----:B------:R-:W-:Y:S05]  /*bb30*/  BSYNC B0 ;  /* 0x0000000000007941 */ /* 0x000fea0003800000 */
.L_x_207:
[----:B------:R-:W-:-:S03]  /*bb40*/  UMOV UR4, 0xffffffff ;  /* 0xffffffff00047882 */ /* 0x000fc60000000000 */
[----:B------:R-:W-:Y:S05]  /*bb50*/  BRA.DIV UR4, `(.L_x_219) ;  /* 0x0000000604407947 */ /* 0x000fea000b800000 */
[----:B------:R-:W-:-:S13]  /*bb60*/  ELECT P0, URZ, PT ;  /* 0x00000000003f782f */ /* 0x000fda0003800000 */
.L_x_234:
[----:B------:R-:W-:Y:S04]  /*bb70*/  BSSY B0, `(.L_x_220) ;  /* 0x0000034000007945 */ /* 0x000fe80003800000 */
[----:B------:R-:W-:Y:S05]  /*bb80*/  @!P0 BRA `(.L_x_221) ;  /* 0x0000000000c88947 */ /* 0x000fea0003800000 */
[----:B------:R-:W-:-:S04]  /*bb90*/  LOP3.LUT R4, R4, 0x2, RZ, 0xfc, !PT ;  /* 0x0000000204047812 */ /* 0x000fc800078efcff */
[----:B------:R-:W-:-:S13]  /*bba0*/  ISETP.NE.AND P0, PT, R4, 0x3, PT ;  /* 0x000000030400780c */ /* 0x000fda0003f05270 */
[----:B------:R-:W-:Y:S05]  /*bbb0*/  @!P0 BRA `(.L_x_222) ;  /* 0x0000000000048947 */ /* 0x000fea0003800000 */
[----:B------:R-:W-:Y:S01]  /*bbc0*/  BPT.TRAP 0x1 ;  /* 0x000000040000795c */ /* 0x000fe20000300000 */
.L_x_222:
[----:B------:R-:W0:Y:S01]  /*bbd0*/  S2R R3, SR_CgaCtaId ;  /* 0x0000000000037919 */ /* 0x000e220000008800 */
[----:B------:R-:W-:-:S04]  /*bbe0*/  MOV R0, 0x400 ;  /* 0x0000040000007802 */ /* 0x000fc80000000f00 */
[----:B0-----:R-:W-:Y:S02]  /*bbf0*/  LEA R0, R3, R0, 0x18 ;  /* 0x0000000003007211 */ /* 0x001fe400078ec0ff */
[----:B------:R-:W-:-:S03]  /*bc00*/  SHF.L.U32 R3, R5, 0x1f, RZ ;  /* 0x0000001f05037819 */ /* 0x000fc600000006ff */
[----:B------:R-:W-:-:S04]  /*bc10*/  VIADD R0, R0, 0x28 ;  /* 0x0000002800007836 */ /* 0x000fc80000000000 */
[C---:B------:R-:W-:Y:S02]  /*bc20*/  IMAD R6, R17.reuse, 0x8, R0 ;  /* 0x0000000811067824 */ /* 0x040fe400078e0200 */
[----:B------:R-:W-:Y:S02]  /*bc30*/  VIADD R17, R17, 0x1 ;  /* 0x0000000111117836 */ /* 0x000fe40000000000 */
[----:B------:R-:W0:Y:S03]  /*bc40*/  SYNCS.PHASECHK.TRANS64.TRYWAIT P0, [R6+URZ], R3 ;  /* 0x00000003060075a7 */ /* 0x000e26000800017f */
[----:B------:R-:W-:-:S04]  /*bc50*/  ISETP.NE.AND P1, PT, R17, 0x5, PT ;  /* 0x000000051100780c */ /* 0x000fc80003f25270 */
[----:B------:R-:W-:Y:S02]  /*bc60*/  SEL R2, RZ, 0x1, P1 ;  /* 0x00000001ff027807 */ /* 0x000fe40000800000 */
[----:B------:R-:W-:Y:S02]  /*bc70*/  SEL R17, R17, RZ, P1 ;  /* 0x000000ff11117207 */ /* 0x000fe40000800000 */
[----:B------:R-:W-:-:S03]  /*bc80*/  LOP3.LUT R8, R5, R2, RZ, 0x3c, !PT ;  /* 0x0000000205087212 */ /* 0x000fc600078e3cff */
[----:B------:R-:W-:Y:S01]  /*bc90*/  IMAD R7, R17, 0x8, R0 ;  /* 0x0000000811077824 */ /* 0x000fe200078e0200 */
[----:B------:R-:W-:Y:S01]  /*bca0*/  SHF.L.U32 R4, R8, 0x1f, RZ ;  /* 0x0000001f08047819 */ /* 0x000fe200000006ff */
[----:B0-----:R-:W-:Y:S06]  /*bcb0*/  @!P0 BRA `(.L_x_223) ;  /* 0x0000000400088947 */ /* 0x001fec0003800000 */
.L_x_235:
[----:B------:R-:W1:Y:S01]  /*bcc0*/  SYNCS.PHASECHK.TRANS64.TRYWAIT P0, [R7+URZ], R4 ;  /* 0x00000004070075a7 */ /* 0x000e62000800017f */
[----:B------:R-:W-:-:S05]  /*bcd0*/  VIADD R2, R17, 0x1 ;  /* 0x0000000111027836 */ /* 0x000fca0000000000 */
[----:B------:R-:W-:-:S04]  /*bce0*/  ISETP.NE.AND P1, PT, R2, 0x5, PT ;  /* 0x000000050200780c */ /* 0x000fc80003f25270 */
[----:B0-----:R-:W-:Y:S02]  /*bcf0*/  SEL R3, RZ, 0x1, P1 ;  /* 0x00000001ff037807 */ /* 0x001fe40000800000 */
[----:B------:R-:W-:Y:S02]  /*bd00*/  SEL R9, R2, RZ, P1 ;  /* 0x000000ff02097207 */ /* 0x000fe40000800000 */
[----:B------:R-:W-:-:S03]  /*bd10*/  LOP3.LUT R8, R8, R3, RZ, 0x3c, !PT ;  /* 0x0000000308087212 */ /* 0x000fc600078e3cff */
[----:B------:R-:W-:Y:S01]  /*bd20*/  IMAD R10, R9, 0x8, R0 ;  /* 0x00000008090a7824 */ /* 0x000fe200078e0200 */
[----:B------:R-:W-:Y:S01]  /*bd30*/  SHF.L.U32 R5, R8, 0x1f, RZ ;  /* 0x0000001f08057819 */ /* 0x000fe200000006ff */
[----:B-1----:R-:W-:Y:S06]  /*bd40*/  @!P0 BRA `(.L_x_224) ;  /* 0x0000000000f88947 */ /* 0x002fec0003800000 */
.L_x_236:
[----:B------:R-:W1:Y:S01]  /*bd50*/  SYNCS.PHASECHK.TRANS64.TRYWAIT P0, [R10+URZ], R5 ;  /* 0x000000050a0075a7 */ /* 0x000e62000800017f */
[----:B------:R-:W-:-:S05]  /*bd60*/  VIADD R2, R9, 0x1 ;  /* 0x0000000109027836 */ /* 0x000fca0000000000 */
[----:B------:R-:W-:-:S04]  /*bd70*/  ISETP.NE.AND P1, PT, R2, 0x5, PT ;  /* 0x000000050200780c */ /* 0x000fc80003f25270 */
[----:B------:R-:W-:Y:S02]  /*bd80*/  SEL R3, RZ, 0x1, P1 ;  /* 0x00000001ff037807 */ /* 0x000fe40000800000 */
[----:B0-----:R-:W-:Y:S02]  /*bd90*/  SEL R7, R2, RZ, P1 ;  /* 0x000000ff02077207 */ /* 0x001fe40000800000 */
[----:B------:R-:W-:-:S03]  /*bda0*/  LOP3.LUT R9, R8, R3, RZ, 0x3c, !PT ;  /* 0x0000000308097212 */ /* 0x000fc600078e3cff */
[----:B------:R-:W-:Y:S01]  /*bdb0*/  IMAD R11, R7, 0x8, R0 ;  /* 0x00000008070b7824 */ /* 0x000fe200078e0200 */
[----:B------:R-:W-:Y:S01]  /*bdc0*/  SHF.L.U32 R6, R9, 0x1f, RZ ;  /* 0x0000001f09067819 */ /* 0x000fe200000006ff */
[----:B-1----:R-:W-:Y:S06]  /*bdd0*/  @!P0 BRA `(.L_x_225) ;  /* 0x0000000000e88947 */ /* 0x002fec0003800000 */
.L_x_237:
[----:B------:R-:W1:Y:S01]  /*bde0*/  SYNCS.PHASECHK.TRANS64.TRYWAIT P0, [R11+URZ], R6 ;  /* 0x000000060b0075a7 */ /* 0x000e62000800017f */
[----:B------:R-:W-:-:S05]  /*bdf0*/  VIADD R2, R7, 0x1 ;  /* 0x0000000107027836 */ /* 0x000fca0000000000 */
[----:B------:R-:W-:-:S04]  /*be00*/  ISETP.NE.AND P1, PT, R2, 0x5, PT ;  /* 0x000000050200780c */ /* 0x000fc80003f25270 */
[----:B------:R-:W-:Y:S02]  /*be10*/  SEL R4, RZ, 0x1, P1 ;  /* 0x00000001ff047807 */ /* 0x000fe40000800000 */
[----:B------:R-:W-:Y:S02]  /*be20*/  SEL R3, R2, RZ, P1 ;  /* 0x000000ff02037207 */ /* 0x000fe40000800000 */
[----:B------:R-:W-:Y:S01]  /*be30*/  LOP3.LUT R4, R9, R4, RZ, 0x3c, !PT ;  /* 0x0000000409047212 */ /* 0x000fe200078e3cff */
[----:B-1----:R-:W-:Y:S06]  /*be40*/  @!P0 BRA `(.L_x_226) ;  /* 0x0000000000e08947 */ /* 0x002fec0003800000 */
.L_x_238:
[----:B------:R-:W-:Y:S01]  /*be50*/  IMAD R3, R3, 0x8, R0 ;  /* 0x0000000803037824 */ /* 0x000fe200078e0200 */
[----:B------:R-:W-:-:S07]  /*be60*/  SHF.L.U32 R0, R4, 0x1f, RZ ;  /* 0x0000001f04007819 */ /* 0x000fce00000006ff */
.L_x_227:
[----:B--2---:R2:W3:Y:S02]  /*be70*/  SYNCS.PHASECHK.TRANS64.TRYWAIT P0, [R3+URZ], R0 ;  /* 0x00000000030075a7 */ /* 0x0044e4000800017f */
[----:B---3--:R-:W-:Y:S05]  /*be80*/  @!P0 NANOSLEEP.SYNCS 0x989680 ;  /* 0x009896800000895d */ /* 0x008fea0003900000 */
[----:B------:R-:W3:Y:S02]  /*be90*/  @!P0 SYNCS.PHASECHK.TRANS64 P0, [R3+URZ], R0 ;  /* 0x00000000030085a7 */ /* 0x000ee4000800007f */
[----:B---3--:R-:W-:Y:S05]  /*bea0*/  @!P0 BRA `(.L_x_227) ;  /* 0xfffffffc00f08947 */ /* 0x008fea000383ffff */
.L_x_221:
[----:B------:R-:W-:Y:S05]  /*beb0*/  BSYNC B0 ;  /* 0x0000000000007941 */ /* 0x000fea0003800000 */
.L_x_220:
[----:B------:R-:W-:Y:S05]  /*bec0*/  EXIT ;  /* 0x000000000000794d */ /* 0x000fea0003800000 */
.L_x_21:
[----:B-1----:R-:W-:-:S04]  /*bed0*/  IMAD.U32 R14, RZ, RZ, UR7 ;  /* 0x00000007ff0e7e24 */ /* 0x002fc8000f8e00ff */
[----:B------:R1:W4:Y:S03]  /*bee0*/  SYNCS.PHASECHK.TRANS64.TRYWAIT P0, [R14+URZ], R13 ;  /* 0x0000000d0e0075a7 */ /* 0x000326000800017f */
[----:B----4-:R-:W-:Y:S05]  /*bef0*/  @!P0 NANOSLEEP.SYNCS 0x989680 ;  /* 0x009896800000895d */ /* 0x010fea0003900000 */
[----:B------:R-:W4:Y:S02]  /*bf00*/  @!P0 SYNCS.PHASECHK.TRANS64 P0, [R14+URZ], R13 ;  /* 0x0000000d0e0085a7 */ /* 0x000f24000800007f */
[----:B----4-:R-:W-:Y:S05]  /*bf10*/  @!P0 BRA `(.L_x_21) ;  /* 0xfffffffc00ec8947 */ /* 0x010fea000383ffff */
[----:B------:R-:W-:Y:S05]  /*bf20*/  BRA `(.L_x_20) ;  /* 0xffffff5800807947 */ /* 0x000fea000383ffff */
.L_x_27:
[----:B-1----:R-:W-:-:S04]  /*bf30*/  IMAD.U32 R176, RZ, RZ, UR14 ;  /* 0x0000000effb07e24 */ /* 0x002fc8000f8e00ff */
[----:B------:R1:W4:Y:S03]  /*bf40*/  SYNCS.PHASECHK.TRANS64.TRYWAIT P0, [R176+URZ], R175 ;  /* 0x000000afb00075a7 */ /* 0x000326000800017f */
[----:B----4-:R-:W-:Y:S05]  /*bf50*/  @!P0 NANOSLEEP.SYNCS 0x989680 ;  /* 0x009896800000895d */ /* 0x010fea0003900000 */
[----:B------:R-:W4:Y:S02]  /*bf60*/  @!P0 SYNCS.PHASECHK.TRANS64 P0, [R176+URZ], R175 ;  /* 0x000000afb00085a7 */ /* 0x000f24000800007f */
[----:B----4-:R-:W-:Y:S05]  /*bf70*/  @!P0 BRA `(.L_x_27) ;  /* 0xfffffffc00ec8947 */ /* 0x010fea000383ffff */
[----:B------:R-:W-:Y:S05]  /*bf80*/  BRA `(.L_x_26) ;  /* 0xffffff6c008c7947 */ /* 0x000fea000383ffff */
.L_x_208:
[----:B------:R-:W-:Y:S01]  /*bf90*/  BSSY B1, `(.L_x_228) ;  /* 0x0000006000017945 */ /* 0x000fe20003800000 */
[----:B------:R-:W-:-:S07]  /*bfa0*/  IMAD.MOV.U32 R7, RZ, RZ, -0x1 ;  /* 0xffffffffff077424 */ /* 0x000fce00078e00ff */
[----:B------:R-:W-:Y:S05]  /*bfb0*/  WARPSYNC.COLLECTIVE R7, `(.L_x_229) ;  /* 0x00000000070c7348 */ /* 0x000fea0003c00000 */
[----:B------:R-:W-:Y:S02]  /*bfc0*/  ELECT P0, UR62, PT ;  /* 0x00000000003e782f */ /* 0x000fe40003800000 */
[----:B------:R-:W-:Y:S01]  /*bfd0*/  MOV R7, UR62 ;  /* 0x0000003e00077c02 */ /* 0x000fe20008000f00 */
[----:B------:R-:W-:Y:S10]  /*bfe0*/  ENDCOLLECTIVE ;  /* 0x000000000000791b */ /* 0x000ff40003800000 */
.L_x_229:
[----:B------:R-:W-:Y:S05]  /*bff0*/  BSYNC B1 ;  /* 0x0000000000017941 */ /* 0x000fea0003800000 */
.L_x_228:
[----:B------:R-:W-:Y:S05]  /*c000*/  BRA `(.L_x_230) ;  /* 0xfffffff0001c7947 */ /* 0x000fea000383ffff */
.L_x_211:
[----:B0-----:R0:W1:Y:S02]  /*c010*/  SYNCS.PHASECHK.TRANS64.TRYWAIT P0, [R18+URZ+0x28], R9 ;  /* 0x00002809120075a7 */ /* 0x001064000800017f */
[----:B-1----:R-:W-:Y:S05]  /*c020*/  @!P0 NANOSLEEP.SYNCS 0x989680 ;  /* 0x009896800000895d */ /* 0x002fea0003900000 */
[----:B------:R-:W1:Y:S02]  /*c030*/  @!P0 SYNCS.PHASECHK.TRANS64 P0, [R18+URZ+0x28], R9 ;  /* 0x00002809120085a7 */ /* 0x000e64000800007f */
[----:B-1----:R-:W-:Y:S05]  /*c040*/  @!P0 BRA `(.L_x_211) ;  /* 0xfffffffc00f08947 */ /* 0x002fea000383ffff */
[----:B------:R-:W-:Y:S05]  /*c050*/  BRA `(.L_x_231) ;  /* 0xfffffff000587947 */ /* 0x000fea000383ffff */
.L_x_219:
[----:B------:R-:W-:Y:S01]  /*c060*/  BSSY B0, `(.L_x_232) ;  /* 0x0000006000007945 */ /* 0x000fe20003800000 */
[----:B------:R-:W-:-:S07]  /*c070*/  IMAD.MOV.U32 R7, RZ, RZ, -0x1 ;  /* 0xffffffffff077424 */ /* 0x000fce00078e00ff */
[----:B------:R-:W-:Y:S05]  /*c080*/  WARPSYNC.COLLECTIVE R7, `(.L_x_233) ;  /* 0x00000000070c7348 */ /* 0x000fea0003c00000 */
[----:B------:R-:W-:Y:S02]  /*c090*/  ELECT P0, UR62, PT ;  /* 0x00000000003e782f */ /* 0x000fe40003800000 */
[----:B------:R-:W-:Y:S01]  /*c0a0*/  MOV R7, UR62 ;  /* 0x0000003e00077c02 */ /* 0x000fe20008000f00 */
[----:B------:R-:W-:Y:S10]  /*c0b0*/  ENDCOLLECTIVE ;  /* 0x000000000000791b */ /* 0x000ff40003800000 */
.L_x_233:
[----:B------:R-:W-:Y:S05]  /*c0c0*/  BSYNC B0 ;  /* 0x0000000000007941 */ /* 0x000fea0003800000 */
.L_x_232:
[----:B------:R-:W-:Y:S05]  /*c0d0*/  BRA `(.L_x_234) ;  /* 0xfffffff800a47947 */ /* 0x000fea000383ffff */
.L_x_223:
[----:B0-----:R0:W1:Y:S02]  /*c0e0*/  SYNCS.PHASECHK.TRANS64.TRYWAIT P0, [R6+URZ], R3 ;  /* 0x00000003060075a7 */ /* 0x001064000800017f */
[----:B-1----:R-:W-:Y:S05]  /*c0f0*/  @!P0 NANOSLEEP.SYNCS 0x989680 ;  /* 0x009896800000895d */ /* 0x002fea0003900000 */
[----:B------:R-:W1:Y:S02]  /*c100*/  @!P0 SYNCS.PHASECHK.TRANS64 P0, [R6+URZ], R3 ;  /* 0x00000003060085a7 */ /* 0x000e64000800007f */
[----:B-1----:R-:W-:Y:S05]  /*c110*/  @!P0 BRA `(.L_x_223) ;  /* 0xfffffffc00f08947 */ /* 0x002fea000383ffff */
[----:B------:R-:W-:Y:S05]  /*c120*/  BRA `(.L_x_235) ;  /* 0xfffffff800e47947 */ /* 0x000fea000383ffff */
.L_x_224:
[----:B0-----:R0:W1:Y:S02]  /*c130*/  SYNCS.PHASECHK.TRANS64.TRYWAIT P0, [R7+URZ], R4 ;  /* 0x00000004070075a7 */ /* 0x001064000800017f */
[----:B-1----:R-:W-:Y:S05]  /*c140*/  @!P0 NANOSLEEP.SYNCS 0x989680 ;  /* 0x009896800000895d */ /* 0x002fea0003900000 */
[----:B------:R-:W1:Y:S02]  /*c150*/  @!P0 SYNCS.PHASECHK.TRANS64 P0, [R7+URZ], R4 ;  /* 0x00000004070085a7 */ /* 0x000e64000800007f */
[----:B-1----:R-:W-:Y:S05]  /*c160*/  @!P0 BRA `(.L_x_224) ;  /* 0xfffffffc00f08947 */ /* 0x002fea000383ffff */
[----:B------:R-:W-:Y:S05]  /*c170*/  BRA `(.L_x_236) ;  /* 0xfffffff800f47947 */ /* 0x000fea000383ffff */
.L_x_225:
[----:B0-----:R0:W1:Y:S02]  /*c180*/  SYNCS.PHASECHK.TRANS64.TRYWAIT P0, [R10+URZ], R5 ;  /* 0x000000050a0075a7 */ /* 0x001064000800017f */
[----:B-1----:R-:W-:Y:S05]  /*c190*/  @!P0 NANOSLEEP.SYNCS 0x989680 ;  /* 0x009896800000895d */ /* 0x002fea0003900000 */
[----:B------:R-:W1:Y:S02]  /*c1a0*/  @!P0 SYNCS.PHASECHK.TRANS64 P0, [R10+URZ], R5 ;  /* 0x000000050a0085a7 */ /* 0x000e64000800007f */
[----:B-1----:R-:W-:Y:S05]  /*c1b0*/  @!P0 BRA `(.L_x_225) ;  /* 0xfffffffc00f08947 */ /* 0x002fea000383ffff */
[----:B------:R-:W-:Y:S05]  /*c1c0*/  BRA `(.L_x_237) ;  /* 0xfffffffc00047947 */ /* 0x000fea000383ffff */
.L_x_226:
[----:B-1----:R1:W2:Y:S02]  /*c1d0*/  SYNCS.PHASECHK.TRANS64.TRYWAIT P0, [R11+URZ], R6 ;  /* 0x000000060b0075a7 */ /* 0x0022a4000800017f */
[----:B--2---:R-:W-:Y:S05]  /*c1e0*/  @!P0 NANOSLEEP.SYNCS 0x989680 ;  /* 0x009896800000895d */ /* 0x004fea0003900000 */
[----:B------:R-:W2:Y:S02]  /*c1f0*/  @!P0 SYNCS.PHASECHK.TRANS64 P0, [R11+URZ], R6 ;  /* 0x000000060b0085a7 */ /* 0x000ea4000800007f */
[----:B--2---:R-:W-:Y:S05]  /*c200*/  @!P0 BRA `(.L_x_226) ;  /* 0xfffffffc00f08947 */ /* 0x004fea000383ffff */
[----:B------:R-:W-:Y:S05]  /*c210*/  BRA `(.L_x_238) ;  /* 0xfffffffc000c7947 */ /* 0x000fea000383ffff */
.L_x_239:
[----:B------:R-:W-:-:S00]  /*c220*/  BRA `(.L_x_239) ;  /* 0xfffffffc00fc7947 */ /* 0x000fc0000383ffff */
[----:B------:R-:W-:-:S00]  /*c230*/  NOP ;  /* 0x0000000000007918 */ /* 0x000fc00000000000 */
        /* <DEDUP_REMOVED lines=12> */
.L_x_240:


//--------------------- .nv.shared._ZN7cutlass13device_kernelINS_4gemm6kernel13GemmUniversalIN4cute5tupleIJiiiiEEENS1_10collective13CollectiveMmaINS1_37MainloopSm90TmaGmmaWarpSpecializedFP8ILi5ENS5_IJNS4_1CILi2EEENSA_ILi1EEESC_EEENS1_35KernelTmaWarpSpecializedCooperativeEEENS5_IJNSA_ILi256EEENSA_ILi80EEENSA_ILi128EEEEEENS_12float_e4m3_tENS5_IJlSC_lEEESK_SL_NS4_8TiledMMAINS4_8MMA_AtomIJNS4_4SM904GMMA30MMA_64x16x32_F32E4M3E4M3_SS_TNILNSP_7ScaleInE1ELSR_1EEEEEENS4_6LayoutISD_NS5_IJSC_NSA_ILi0EEESV_EEEEENS5_IJNS4_10UnderscoreESY_SY_EEEEENS4_13SM90_TMA_LOADENS4_14ComposedLayoutINS4_7SwizzleILi3ELi4ELi3EEENS4_18smem_ptr_flag_bitsILi8EEENSU_INS5_IJNSA_ILi8EEESI_EEENS5_IJSI_SC_EEEEEEEvNS4_8identityENS4_23SM90_TMA_LOAD_MULTICASTES1B_vS1C_EENS_8epilogue10collective6detail29Sm90TmaWarpSpecializedAdapterINS1G_15DefaultEpilogueISK_SL_SL_NS1F_6thread17LinearCombinationISK_Li1EffLNS1K_9ScaleType4KindE0ELNS_15FloatRoundStyleE2ESK_EENS1_15EpilogueDefaultEEEEEvvEEEEvNT_6ParamsE --------------------------
	.section	.nv.shared._ZN7cutlass13device_kernelINS_4gemm6kernel13GemmUniversalIN4cute5tupleIJiiiiEEENS1_10collective13CollectiveMmaINS1_37MainloopSm90TmaGmmaWarpSpecializedFP8ILi5ENS5_IJNS4_1CILi2EEENSA_ILi1EEESC_EEENS1_35KernelTmaWarpSpecializedCooperativeEEENS5_IJNSA_ILi256EEENSA_ILi80EEENSA_ILi128EEEEEENS_12float_e4m3_tENS5_IJlSC_lEEESK_SL_NS4_8TiledMMAINS4_8MMA_AtomIJNS4_4SM904GMMA30MMA_64x16x32_F32E4M3E4M3_SS_TNILNSP_7ScaleInE1ELSR_1EEEEEENS4_6LayoutISD_NS5_IJSC_NSA_ILi0EEESV_EEEEENS5_IJNS4_10UnderscoreESY_SY_EEEEENS4_13SM90_TMA_LOADENS4_14ComposedLayoutINS4_7SwizzleILi3ELi4ELi3EEENS4_18smem_ptr_flag_bitsILi8EEENSU_INS5_IJNSA_ILi8EEESI_EEENS5_IJSI_SC_EEEEEEEvNS4_8identityENS4_23SM90_TMA_LOAD_MULTICASTES1B_vS1C_EENS_8epilogue10collective6detail29Sm90TmaWarpSpecializedAdapterINS1G_15DefaultEpilogueISK_SL_SL_NS1F_6thread17LinearCombinationISK_Li1EffLNS1K_9ScaleType4KindE0ELNS_15FloatRoundStyleE2ESK_EENS1_15EpilogueDefaultEEEEEvvEEEEvNT_6ParamsE,"aw",@nobits
	.sectionflags	@""
	.align	16
	.zero		1024


//--------------------- .nv.shared.reserved.0     --------------------------
	.section	.nv.shared.reserved.0,"aw",@nobits
	.weak		__nv_reservedSMEM_offset_0_alias
	.size		__nv_reservedSMEM_offset_0_alias, 0, 0
	.other		__nv_reservedSMEM_offset_0_alias,@"STO_CUDA_RESERVED_SHARED STV_DEFAULT"
__nv_reservedSMEM_offset_0_alias:
	.zero		0


//--------------------- .nv.global                --------------------------
	.section	.nv.global,"aw",@nobits
.nv.global:
	.type		_ZN40_INTERNAL_90d79900_4_k_cu_f13c3088_113364cute1_E,@object
	.size		_ZN40_INTERNAL_90d79900_4_k_cu_f13c3088_113364cute1_E,(_ZN40_INTERNAL_90d79900_4_k_cu_f13c3088_113364cuda3std3__45__cpo6cbeginE - _ZN40_INTERNAL_90d79900_4_k_cu_f13c3088_113364cute1_E)
_ZN40_INTERNAL_90d79900_4_k_cu_f13c3088_113364cute1_E:
	.zero		1
	.type		_ZN40_INTERNAL_90d79900_4_k_cu_f13c3088_113364cuda3std3__45__cpo6cbeginE,@object
	.size		_ZN40_INTERNAL_90d79900_4_k_cu_f13c3088_113364cuda3std3__45__cpo6cbeginE,(_ZN40_INTERNAL_90d79900_4_k_cu_f13c3088_113364cuda3std3__48in_placeE - _ZN40_INTERNAL_90d79900_4_k_cu_f13c3088_113364cuda3std3__45__cpo6cbeginE)
_ZN40_INTERNAL_90d79900_4_k_cu_f13c3088_113364cuda3std3__45__cpo6cbeginE:
	.zero		1
	.type		_ZN40_INTERNAL_90d79900_4_k_cu_f13c3088_113364cuda3std3__48in_placeE,@object
	.size		_ZN40_INTERNAL_90d79900_4_k_cu_f13c3088_113364cuda3std3__48in_placeE,(_ZN40_INTERNAL_90d79900_4_k_cu_f13c3088_113364cuda3std6ranges3__45__cpo9iter_moveE - _ZN40_INTERNAL_90d79900_4_k_cu_f13c3088_113364cuda3std3__48in_placeE)
_ZN40_INTERNAL_90d79900_4_k_cu_f13c3088_113364cuda3std3__48in_placeE:
	.zero		1
	.type		_ZN40_INTERNAL_90d79900_4_k_cu_f13c3088_113364cuda3std6ranges3__45__cpo9iter_moveE,@object
	.size		_ZN40_INTERNAL_90d79900_4_k_cu_f13c3088_113364cuda3std6ranges3__45__cpo9iter_moveE,(_ZN40_INTERNAL_90d79900_4_k_cu_f13c3088_113364cuda3std3__45__cpo5beginE - _ZN40_INTERNAL_90d79900_4_k_cu_f13c3088_113364cuda3std6ranges3__45__cpo9iter_moveE)
_ZN40_INTERNAL_90d79900_4_k_cu_f13c3088_113364cuda3std6ranges3__45__cpo9iter_moveE:
	.zero		1
	.type		_ZN40_INTERNAL_90d79900_4_k_cu_f13c3088_113364cuda3std3__45__cpo5beginE,@object
	.size		_ZN40_INTERNAL_90d79900_4_k_cu_f13c3088_113364cuda3std3__45__cpo5beginE,(_ZN40_INTERNAL_90d79900_4_k_cu_f13c3088_113364cuda3std3__442_GLOBAL__N__90d79900_4_k_cu_f13c3088_113366ignoreE - _ZN40_INTERNAL_90d79900_4_k_cu_f13c3088_113364cuda3std3__45__cpo5beginE)
_ZN40_INTERNAL_90d79900_4_k_cu_f13c3088_113364cuda3std3__45__cpo5beginE:
	.zero		1
	.type		_ZN40_INTERNAL_90d79900_4_k_cu_f13c3088_113364cuda3std3__442_GLOBAL__N__90d79900_4_k_cu_f13c3088_113366ignoreE,@object
	.size		_ZN40_INTERNAL_90d79900_4_k_cu_f13c3088_113364cuda3std3__442_GLOBAL__N__90d79900_4_k_cu_f13c3088_113366ignoreE,(_ZN40_INTERNAL_90d79900_4_k_cu_f13c3088_113364cute7productE - _ZN40_INTERNAL_90d79900_4_k_cu_f13c3088_113364cuda3std3__442_GLOBAL__N__90d79900_4_k_cu_f13c3088_113366ignoreE)
_ZN40_INTERNAL_90d79900_4_k_cu_f13c3088_113364cuda3std3__442_GLOBAL__N__90d79900_4_k_cu_f13c3088_113366ignoreE:
	.zero		1
	.type		_ZN40_INTERNAL_90d79900_4_k_cu_f13c3088_113364cute7productE,@object
	.size		_ZN40_INTERNAL_90d79900_4_k_cu_f13c3088_113364cute7productE,(_ZN40_INTERNAL_90d79900_4_k_cu_f13c3088_113364cuda3std3__45__cpo3endE - _ZN40_INTERNAL_90d79900_4_k_cu_f13c3088_113364cute7productE)
_ZN40_INTERNAL_90d79900_4_k_cu_f13c3088_113364cute7productE:
	.zero		1
	.type		_ZN40_INTERNAL_90d79900_4_k_cu_f13c3088_113364cuda3std3__45__cpo3endE,@object
	.size		_ZN40_INTERNAL_90d79900_4_k_cu_f13c3088_113364cuda3std3__45__cpo3endE,(_ZN40_INTERNAL_90d79900_4_k_cu_f13c3088_113364cuda3std3__419piecewise_constructE - _ZN40_INTERNAL_90d79900_4_k_cu_f13c3088_113364cuda3std3__45__cpo3endE)
_ZN40_INTERNAL_90d79900_4_k_cu_f13c3088_113364cuda3std3__45__cpo3endE:
	.zero		1
	.type		_ZN40_INTERNAL_90d79900_4_k_cu_f13c3088_113364cuda3std3__419piecewise_constructE,@object
	.size		_ZN40_INTERNAL_90d79900_4_k_cu_f13c3088_113364cuda3std3__419piecewise_constructE,(_ZN40_INTERNAL_90d79900_4_k_cu_f13c3088_113364cuda3std3__45__cpo4cendE - _ZN40_INTERNAL_90d79900_4_k_cu_f13c3088_113364cuda3std3__419piecewise_constructE)
_ZN40_INTERNAL_90d79900_4_k_cu_f13c3088_113364cuda3std3__419piecewise_constructE:
	.zero		1
	.type		_ZN40_INTERNAL_90d79900_4_k_cu_f13c3088_113364cuda3std3__45__cpo4cendE,@object
	.size		_ZN40_INTERNAL_90d79900_4_k_cu_f13c3088_113364cuda3std3__45__cpo4cendE,(_ZN40_INTERNAL_90d79900_4_k_cu_f13c3088_113364cuda3std6ranges3__45__cpo4swapE - _ZN40_INTERNAL_90d79900_4_k_cu_f13c3088_113364cuda3std3__45__cpo4cendE)
_ZN40_INTERNAL_90d79900_4_k_cu_f13c3088_113364cuda3std3__45__cpo4cendE:
	.zero		1
	.type		_ZN40_INTERNAL_90d79900_4_k_cu_f13c3088_113364cuda3std6ranges3__45__cpo4swapE,@object
	.size		_ZN40_INTERNAL_90d79900_4_k_cu_f13c3088_113364cuda3std6ranges3__45__cpo4swapE,(.L_7 - _ZN40_INTERNAL_90d79900_4_k_cu_f13c3088_113364cuda3std6ranges3__45__cpo4swapE)
_ZN40_INTERNAL_90d79900_4_k_cu_f13c3088_113364cuda3std6ranges3__45__cpo4swapE:
	.zero		1
.L_7:


//--------------------- .nv.constant0._ZN7cutlass13device_kernelINS_4gemm6kernel13GemmUniversalIN4cute5tupleIJiiiiEEENS1_10collective13CollectiveMmaINS1_37MainloopSm90TmaGmmaWarpSpecializedFP8ILi5ENS5_IJNS4_1CILi2EEENSA_ILi1EEESC_EEENS1_35KernelTmaWarpSpecializedCooperativeEEENS5_IJNSA_ILi256EEENSA_ILi80EEENSA_ILi128EEEEEENS_12float_e4m3_tENS5_IJlSC_lEEESK_SL_NS4_8TiledMMAINS4_8MMA_AtomIJNS4_4SM904GMMA30MMA_64x16x32_F32E4M3E4M3_SS_TNILNSP_7ScaleInE1ELSR_1EEEEEENS4_6LayoutISD_NS5_IJSC_NSA_ILi0EEESV_EEEEENS5_IJNS4_10UnderscoreESY_SY_EEEEENS4_13SM90_TMA_LOADENS4_14ComposedLayoutINS4_7SwizzleILi3ELi4ELi3EEENS4_18smem_ptr_flag_bitsILi8EEENSU_INS5_IJNSA_ILi8EEESI_EEENS5_IJSI_SC_EEEEEEEvNS4_8identityENS4_23SM90_TMA_LOAD_MULTICASTES1B_vS1C_EENS_8epilogue10collective6detail29Sm90TmaWarpSpecializedAdapterINS1G_15DefaultEpilogueISK_SL_SL_NS1F_6thread17LinearCombinationISK_Li1EffLNS1K_9ScaleType4KindE0ELNS_15FloatRoundStyleE2ESK_EENS1_15EpilogueDefaultEEEEEvvEEEEvNT_6ParamsE --------------------------
	.section	.nv.constant0._ZN7cutlass13device_kernelINS_4gemm6kernel13GemmUniversalIN4cute5tupleIJiiiiEEENS1_10collective13CollectiveMmaINS1_37MainloopSm90TmaGmmaWarpSpecializedFP8ILi5ENS5_IJNS4_1CILi2EEENSA_ILi1EEESC_EEENS1_35KernelTmaWarpSpecializedCooperativeEEENS5_IJNSA_ILi256EEENSA_ILi80EEENSA_ILi128EEEEEENS_12float_e4m3_tENS5_IJlSC_lEEESK_SL_NS4_8TiledMMAINS4_8MMA_AtomIJNS4_4SM904GMMA30MMA_64x16x32_F32E4M3E4M3_SS_TNILNSP_7ScaleInE1ELSR_1EEEEEENS4_6LayoutISD_NS5_IJSC_NSA_ILi0EEESV_EEEEENS5_IJNS4_10UnderscoreESY_SY_EEEEENS4_13SM90_TMA_LOADENS4_14ComposedLayoutINS4_7SwizzleILi3ELi4ELi3EEENS4_18smem_ptr_flag_bitsILi8EEENSU_INS5_IJNSA_ILi8EEESI_EEENS5_IJSI_SC_EEEEEEEvNS4_8identityENS4_23SM90_TMA_LOAD_MULTICASTES1B_vS1C_EENS_8epilogue10collective6detail29Sm90TmaWarpSpecializedAdapterINS1G_15DefaultEpilogueISK_SL_SL_NS1F_6thread17LinearCombinationISK_Li1EffLNS1K_9ScaleType4KindE0ELNS_15FloatRoundStyleE2ESK_EENS1_15EpilogueDefaultEEEEEvvEEEEvNT_6ParamsE,"a",@progbits
	.sectionflags	@""
	.align	4
.nv.constant0._ZN7cutlass13device_kernelINS_4gemm6kernel13GemmUniversalIN4cute5tupleIJiiiiEEENS1_10collective13CollectiveMmaINS1_37MainloopSm90TmaGmmaWarpSpecializedFP8ILi5ENS5_IJNS4_1CILi2EEENSA_ILi1EEESC_EEENS1_35KernelTmaWarpSpecializedCooperativeEEENS5_IJNSA_ILi256EEENSA_ILi80EEENSA_ILi128EEEEEENS_12float_e4m3_tENS5_IJlSC_lEEESK_SL_NS4_8TiledMMAINS4_8MMA_AtomIJNS4_4SM904GMMA30MMA_64x16x32_F32E4M3E4M3_SS_TNILNSP_7ScaleInE1ELSR_1EEEEEENS4_6LayoutISD_NS5_IJSC_NSA_ILi0EEESV_EEEEENS5_IJNS4_10UnderscoreESY_SY_EEEEENS4_13SM90_TMA_LOADENS4_14ComposedLayoutINS4_7SwizzleILi3ELi4ELi3EEENS4_18smem_ptr_flag_bitsILi8EEENSU_INS5_IJNSA_ILi8EEESI_EEENS5_IJSI_SC_EEEEEEEvNS4_8identityENS4_23SM90_TMA_LOAD_MULTICASTES1B_vS1C_EENS_8epilogue10collective6detail29Sm90TmaWarpSpecializedAdapterINS1G_15DefaultEpilogueISK_SL_SL_NS1F_6thread17LinearCombinationISK_Li1EffLNS1K_9ScaleType4KindE0ELNS_15FloatRoundStyleE2ESK_EENS1_15EpilogueDefaultEEEEEvvEEEEvNT_6ParamsE:
	.zero		1664


//--------------------- SYMBOLS --------------------------

	.type		.nv.reservedSmem.offset0,@object
	.size		.nv.reservedSmem.offset0,0x4
